//
// Generated by NVIDIA NVVM Compiler
//
// Compiler Build ID: CL-36424714
// Cuda compilation tools, release 13.0, V13.0.88
// Based on NVVM 20.0.0
//

.version 9.0
.target sm_100
.address_size 64

	// .globl	_Z7reduce0PfS_
.extern .func  (.param .b32 func_retval0) vprintf
(
	.param .b64 vprintf_param_0,
	.param .b64 vprintf_param_1
)
;
// _ZZ7reduce0PfS_E5sdata has been demoted
// _ZZ7reduce1PfS_E5sdata has been demoted
// _ZZ7reduce2PfS_E5sdata has been demoted
// _ZZ7reduce3PfS_E5sdata has been demoted
// _ZZ7reduce4PfS_E5sdata has been demoted
// _ZZ12VecSumKnl_v2PKfPfE5sdata has been demoted
// _ZZ12VecSumKnl_v1PKfPfE5sdata has been demoted
.global .align 1 .b8 $str[19] = {62, 62, 62, 114, 101, 100, 117, 99, 101, 48, 32, 116, 105, 100, 61, 37, 100, 10};
.global .align 1 .b8 $str$1[52] = {62, 62, 62, 114, 101, 100, 117, 99, 101, 48, 32, 116, 105, 100, 61, 37, 100, 44, 115, 100, 97, 116, 97, 91, 116, 105, 100, 93, 61, 37, 102, 44, 115, 100, 97, 116, 97, 91, 116, 105, 100, 32, 43, 32, 115, 93, 61, 37, 102, 44, 10};
.global .align 1 .b8 $str$2[19] = {62, 62, 62, 114, 101, 100, 117, 99, 101, 49, 32, 116, 105, 100, 61, 37, 100, 10};
.global .align 1 .b8 $str$3[52] = {62, 62, 62, 114, 101, 100, 117, 99, 101, 49, 32, 116, 105, 100, 61, 37, 100, 44, 115, 100, 97, 116, 97, 91, 116, 105, 100, 93, 61, 37, 102, 44, 115, 100, 97, 116, 97, 91, 116, 105, 100, 32, 43, 32, 115, 93, 61, 37, 102, 44, 10};
.global .align 1 .b8 $str$4[19] = {62, 62, 62, 114, 101, 100, 117, 99, 101, 50, 32, 116, 105, 100, 61, 37, 100, 10};
.global .align 1 .b8 $str$5[24] = {62, 62, 62, 86, 101, 99, 83, 117, 109, 75, 110, 108, 95, 118, 49, 32, 116, 105, 100, 61, 37, 100, 10};
.global .align 1 .b8 $str$6[73] = {62, 62, 62, 86, 101, 99, 83, 117, 109, 75, 110, 108, 95, 118, 49, 32, 61, 61, 61, 116, 105, 100, 32, 60, 49, 50, 56, 61, 61, 61, 116, 105, 100, 61, 37, 100, 44, 115, 100, 97, 116, 97, 91, 116, 105, 100, 93, 61, 37, 102, 44, 115, 100, 97, 116, 97, 91, 116, 105, 100, 32, 43, 32, 49, 50, 56, 93, 61, 37, 102, 44, 10};
.global .align 1 .b8 $str$7[71] = {62, 62, 62, 86, 101, 99, 83, 117, 109, 75, 110, 108, 95, 118, 49, 32, 61, 61, 61, 116, 105, 100, 32, 60, 54, 52, 61, 61, 61, 116, 105, 100, 61, 37, 100, 44, 115, 100, 97, 116, 97, 91, 116, 105, 100, 93, 61, 37, 102, 44, 115, 100, 97, 116, 97, 91, 116, 105, 100, 32, 43, 32, 54, 52, 93, 61, 37, 102, 44, 10};
.global .align 1 .b8 $str$8[71] = {62, 62, 62, 86, 101, 99, 83, 117, 109, 75, 110, 108, 95, 118, 49, 32, 61, 61, 61, 116, 105, 100, 32, 60, 51, 50, 61, 61, 61, 116, 105, 100, 61, 37, 100, 44, 115, 100, 97, 116, 97, 91, 116, 105, 100, 93, 61, 37, 102, 44, 115, 100, 97, 116, 97, 91, 116, 105, 100, 32, 43, 32, 51, 50, 93, 61, 37, 102, 44, 10};
.global .align 1 .b8 $str$9[71] = {62, 62, 62, 86, 101, 99, 83, 117, 109, 75, 110, 108, 95, 118, 49, 32, 61, 61, 61, 116, 105, 100, 32, 60, 49, 54, 61, 61, 61, 116, 105, 100, 61, 37, 100, 44, 115, 100, 97, 116, 97, 91, 116, 105, 100, 93, 61, 37, 102, 44, 115, 100, 97, 116, 97, 91, 116, 105, 100, 32, 43, 32, 49, 54, 93, 61, 37, 102, 44, 10};
.global .align 1 .b8 $str$10[69] = {62, 62, 62, 86, 101, 99, 83, 117, 109, 75, 110, 108, 95, 118, 49, 32, 61, 61, 61, 116, 105, 100, 32, 60, 56, 61, 61, 61, 116, 105, 100, 61, 37, 100, 44, 115, 100, 97, 116, 97, 91, 116, 105, 100, 93, 61, 37, 102, 44, 115, 100, 97, 116, 97, 91, 116, 105, 100, 32, 43, 32, 56, 93, 61, 37, 102, 44, 10};
.global .align 1 .b8 $str$11[69] = {62, 62, 62, 86, 101, 99, 83, 117, 109, 75, 110, 108, 95, 118, 49, 32, 61, 61, 61, 116, 105, 100, 32, 60, 52, 61, 61, 61, 116, 105, 100, 61, 37, 100, 44, 115, 100, 97, 116, 97, 91, 116, 105, 100, 93, 61, 37, 102, 44, 115, 100, 97, 116, 97, 91, 116, 105, 100, 32, 43, 32, 52, 93, 61, 37, 102, 44, 10};
.global .align 1 .b8 $str$12[69] = {62, 62, 62, 86, 101, 99, 83, 117, 109, 75, 110, 108, 95, 118, 49, 32, 61, 61, 61, 116, 105, 100, 32, 60, 50, 61, 61, 61, 116, 105, 100, 61, 37, 100, 44, 115, 100, 97, 116, 97, 91, 116, 105, 100, 93, 61, 37, 102, 44, 115, 100, 97, 116, 97, 91, 116, 105, 100, 32, 43, 32, 50, 93, 61, 37, 102, 44, 10};
.global .align 1 .b8 $str$13[37] = {62, 62, 62, 86, 101, 99, 83, 117, 109, 75, 110, 108, 95, 118, 49, 32, 61, 61, 61, 116, 105, 100, 32, 61, 61, 48, 61, 61, 61, 116, 105, 100, 61, 37, 100, 10};

.visible .entry _Z7reduce0PfS_(
	.param .u64 .ptr .align 1 _Z7reduce0PfS__param_0,
	.param .u64 .ptr .align 1 _Z7reduce0PfS__param_1
)
{
	.local .align 8 .b8 	__local_depot0[24];
	.reg .b64 	%SP;
	.reg .b64 	%SPL;
	.reg .pred 	%p<5>;
	.reg .b32 	%r<20>;
	.reg .b32 	%f<6>;
	.reg .b64 	%rd<14>;
	.reg .b64 	%fd<3>;
	// demoted variable
	.shared .align 4 .b8 _ZZ7reduce0PfS_E5sdata[1024];
	mov.u64 	%SPL, __local_depot0;
	cvta.local.u64 	%SP, %SPL;
	ld.param.u64 	%rd3, [_Z7reduce0PfS__param_0];
	ld.param.u64 	%rd2, [_Z7reduce0PfS__param_1];
	cvta.to.global.u64 	%rd4, %rd3;
	add.u64 	%rd5, %SP, 0;
	add.u64 	%rd1, %SPL, 0;
	mov.u32 	%r1, %tid.x;
	mov.u32 	%r6, %ctaid.x;
	mov.u32 	%r2, %ntid.x;
	mad.lo.s32 	%r7, %r6, %r2, %r1;
	mul.wide.u32 	%rd6, %r7, 4;
	add.s64 	%rd7, %rd4, %rd6;
	ld.global.f32 	%f1, [%rd7];
	shl.b32 	%r8, %r1, 2;
	mov.u32 	%r9, _ZZ7reduce0PfS_E5sdata;
	add.s32 	%r3, %r9, %r8;
	st.shared.f32 	[%r3], %f1;
	st.local.u32 	[%rd1], %r1;
	mov.u64 	%rd8, $str;
	cvta.global.u64 	%rd9, %rd8;
	{ // callseq 0, 0
	.param .b64 param0;
	st.param.b64 	[param0], %rd9;
	.param .b64 param1;
	st.param.b64 	[param1], %rd5;
	.param .b32 retval0;
	call.uni (retval0), 
	vprintf, 
	(
	param0, 
	param1
	);
	ld.param.b32 	%r10, [retval0];
	} // callseq 0
	bar.sync 	0;
	setp.lt.u32 	%p1, %r2, 2;
	@%p1 bra 	$L__BB0_5;
	mov.b32 	%r19, 1;
	mov.u64 	%rd10, $str$1;
$L__BB0_2:
	shl.b32 	%r5, %r19, 1;
	add.s32 	%r13, %r5, -1;
	and.b32  	%r14, %r13, %r1;
	setp.ne.s32 	%p2, %r14, 0;
	@%p2 bra 	$L__BB0_4;
	shl.b32 	%r15, %r19, 2;
	add.s32 	%r16, %r3, %r15;
	ld.shared.f32 	%f2, [%r16];
	ld.shared.f32 	%f3, [%r3];
	add.f32 	%f4, %f2, %f3;
	st.shared.f32 	[%r3], %f4;
	cvt.f64.f32 	%fd1, %f4;
	cvt.f64.f32 	%fd2, %f2;
	st.local.u32 	[%rd1], %r1;
	st.local.f64 	[%rd1+8], %fd1;
	st.local.f64 	[%rd1+16], %fd2;
	cvta.global.u64 	%rd11, %rd10;
	{ // callseq 1, 0
	.param .b64 param0;
	st.param.b64 	[param0], %rd11;
	.param .b64 param1;
	st.param.b64 	[param1], %rd5;
	.param .b32 retval0;
	call.uni (retval0), 
	vprintf, 
	(
	param0, 
	param1
	);
	ld.param.b32 	%r17, [retval0];
	} // callseq 1
$L__BB0_4:
	bar.sync 	0;
	setp.lt.u32 	%p3, %r5, %r2;
	mov.u32 	%r19, %r5;
	@%p3 bra 	$L__BB0_2;
$L__BB0_5:
	setp.ne.s32 	%p4, %r1, 0;
	@%p4 bra 	$L__BB0_7;
	ld.shared.f32 	%f5, [_ZZ7reduce0PfS_E5sdata];
	cvta.to.global.u64 	%rd13, %rd2;
	st.global.f32 	[%rd13], %f5;
$L__BB0_7:
	ret;

}
	// .globl	_Z7reduce1PfS_
.visible .entry _Z7reduce1PfS_(
	.param .u64 .ptr .align 1 _Z7reduce1PfS__param_0,
	.param .u64 .ptr .align 1 _Z7reduce1PfS__param_1
)
{
	.local .align 8 .b8 	__local_depot1[24];
	.reg .b64 	%SP;
	.reg .b64 	%SPL;
	.reg .pred 	%p<5>;
	.reg .b32 	%r<28>;
	.reg .b32 	%f<6>;
	.reg .b64 	%rd<14>;
	.reg .b64 	%fd<3>;
	// demoted variable
	.shared .align 4 .b8 _ZZ7reduce1PfS_E5sdata[1024];
	mov.u64 	%SPL, __local_depot1;
	cvta.local.u64 	%SP, %SPL;
	ld.param.u64 	%rd3, [_Z7reduce1PfS__param_0];
	ld.param.u64 	%rd2, [_Z7reduce1PfS__param_1];
	cvta.to.global.u64 	%rd4, %rd3;
	add.u64 	%rd5, %SP, 0;
	add.u64 	%rd1, %SPL, 0;
	mov.u32 	%r1, %tid.x;
	mov.u32 	%r6, %ctaid.x;
	mov.u32 	%r2, %ntid.x;
	mad.lo.s32 	%r7, %r6, %r2, %r1;
	mul.wide.u32 	%rd6, %r7, 4;
	add.s64 	%rd7, %rd4, %rd6;
	ld.global.f32 	%f1, [%rd7];
	shl.b32 	%r8, %r1, 2;
	mov.u32 	%r9, _ZZ7reduce1PfS_E5sdata;
	add.s32 	%r10, %r9, %r8;
	st.shared.f32 	[%r10], %f1;
	st.local.u32 	[%rd1], %r1;
	mov.u64 	%rd8, $str$2;
	cvta.global.u64 	%rd9, %rd8;
	{ // callseq 2, 0
	.param .b64 param0;
	st.param.b64 	[param0], %rd9;
	.param .b64 param1;
	st.param.b64 	[param1], %rd5;
	.param .b32 retval0;
	call.uni (retval0), 
	vprintf, 
	(
	param0, 
	param1
	);
	ld.param.b32 	%r11, [retval0];
	} // callseq 2
	bar.sync 	0;
	setp.lt.u32 	%p1, %r2, 2;
	@%p1 bra 	$L__BB1_5;
	mov.b32 	%r27, 1;
	mov.u64 	%rd10, $str$3;
$L__BB1_2:
	shl.b32 	%r4, %r27, 1;
	mul.lo.s32 	%r5, %r4, %r1;
	add.s32 	%r14, %r27, -1;
	not.b32 	%r15, %r27;
	and.b32  	%r16, %r15, %r14;
	popc.b32 	%r17, %r16;
	shr.u32 	%r18, %r2, %r17;
	setp.ge.u32 	%p2, %r5, %r18;
	@%p2 bra 	$L__BB1_4;
	add.s32 	%r19, %r5, %r27;
	shl.b32 	%r20, %r19, 2;
	add.s32 	%r22, %r9, %r20;
	ld.shared.f32 	%f2, [%r22];
	shl.b32 	%r23, %r5, 2;
	add.s32 	%r24, %r9, %r23;
	ld.shared.f32 	%f3, [%r24];
	add.f32 	%f4, %f2, %f3;
	st.shared.f32 	[%r24], %f4;
	cvt.f64.f32 	%fd1, %f4;
	cvt.f64.f32 	%fd2, %f2;
	st.local.u32 	[%rd1], %r1;
	st.local.f64 	[%rd1+8], %fd1;
	st.local.f64 	[%rd1+16], %fd2;
	cvta.global.u64 	%rd11, %rd10;
	{ // callseq 3, 0
	.param .b64 param0;
	st.param.b64 	[param0], %rd11;
	.param .b64 param1;
	st.param.b64 	[param1], %rd5;
	.param .b32 retval0;
	call.uni (retval0), 
	vprintf, 
	(
	param0, 
	param1
	);
	ld.param.b32 	%r25, [retval0];
	} // callseq 3
$L__BB1_4:
	bar.sync 	0;
	setp.lt.u32 	%p3, %r4, %r2;
	mov.u32 	%r27, %r4;
	@%p3 bra 	$L__BB1_2;
$L__BB1_5:
	setp.ne.s32 	%p4, %r1, 0;
	@%p4 bra 	$L__BB1_7;
	ld.shared.f32 	%f5, [_ZZ7reduce1PfS_E5sdata];
	cvta.to.global.u64 	%rd13, %rd2;
	st.global.f32 	[%rd13], %f5;
$L__BB1_7:
	ret;

}
	// .globl	_Z7reduce2PfS_
.visible .entry _Z7reduce2PfS_(
	.param .u64 .ptr .align 1 _Z7reduce2PfS__param_0,
	.param .u64 .ptr .align 1 _Z7reduce2PfS__param_1
)
{
	.local .align 8 .b8 	__local_depot2[24];
	.reg .b64 	%SP;
	.reg .b64 	%SPL;
	.reg .pred 	%p<5>;
	.reg .b32 	%r<17>;
	.reg .b32 	%f<6>;
	.reg .b64 	%rd<14>;
	.reg .b64 	%fd<3>;
	// demoted variable
	.shared .align 4 .b8 _ZZ7reduce2PfS_E5sdata[1024];
	mov.u64 	%SPL, __local_depot2;
	cvta.local.u64 	%SP, %SPL;
	ld.param.u64 	%rd3, [_Z7reduce2PfS__param_0];
	ld.param.u64 	%rd2, [_Z7reduce2PfS__param_1];
	cvta.to.global.u64 	%rd4, %rd3;
	add.u64 	%rd5, %SP, 0;
	add.u64 	%rd1, %SPL, 0;
	mov.u32 	%r1, %tid.x;
	mov.u32 	%r6, %ctaid.x;
	mov.u32 	%r16, %ntid.x;
	mad.lo.s32 	%r7, %r6, %r16, %r1;
	mul.wide.u32 	%rd6, %r7, 4;
	add.s64 	%rd7, %rd4, %rd6;
	ld.global.f32 	%f1, [%rd7];
	shl.b32 	%r8, %r1, 2;
	mov.u32 	%r9, _ZZ7reduce2PfS_E5sdata;
	add.s32 	%r3, %r9, %r8;
	st.shared.f32 	[%r3], %f1;
	st.local.u32 	[%rd1], %r1;
	mov.u64 	%rd8, $str$4;
	cvta.global.u64 	%rd9, %rd8;
	{ // callseq 4, 0
	.param .b64 param0;
	st.param.b64 	[param0], %rd9;
	.param .b64 param1;
	st.param.b64 	[param1], %rd5;
	.param .b32 retval0;
	call.uni (retval0), 
	vprintf, 
	(
	param0, 
	param1
	);
	ld.param.b32 	%r10, [retval0];
	} // callseq 4
	bar.sync 	0;
	setp.lt.u32 	%p1, %r16, 2;
	@%p1 bra 	$L__BB2_5;
	mov.u64 	%rd10, $str$1;
$L__BB2_2:
	shr.u32 	%r5, %r16, 1;
	setp.ge.u32 	%p2, %r1, %r5;
	@%p2 bra 	$L__BB2_4;
	shl.b32 	%r12, %r5, 2;
	add.s32 	%r13, %r3, %r12;
	ld.shared.f32 	%f2, [%r13];
	ld.shared.f32 	%f3, [%r3];
	add.f32 	%f4, %f2, %f3;
	st.shared.f32 	[%r3], %f4;
	cvt.f64.f32 	%fd1, %f4;
	cvt.f64.f32 	%fd2, %f2;
	st.local.u32 	[%rd1], %r1;
	st.local.f64 	[%rd1+8], %fd1;
	st.local.f64 	[%rd1+16], %fd2;
	cvta.global.u64 	%rd11, %rd10;
	{ // callseq 5, 0
	.param .b64 param0;
	st.param.b64 	[param0], %rd11;
	.param .b64 param1;
	st.param.b64 	[param1], %rd5;
	.param .b32 retval0;
	call.uni (retval0), 
	vprintf, 
	(
	param0, 
	param1
	);
	ld.param.b32 	%r14, [retval0];
	} // callseq 5
$L__BB2_4:
	bar.sync 	0;
	setp.gt.u32 	%p3, %r16, 3;
	mov.u32 	%r16, %r5;
	@%p3 bra 	$L__BB2_2;
$L__BB2_5:
	setp.ne.s32 	%p4, %r1, 0;
	@%p4 bra 	$L__BB2_7;
	ld.shared.f32 	%f5, [_ZZ7reduce2PfS_E5sdata];
	cvta.to.global.u64 	%rd13, %rd2;
	st.global.f32 	[%rd13], %f5;
$L__BB2_7:
	ret;

}
	// .globl	_Z7reduce3PfS_
.visible .entry _Z7reduce3PfS_(
	.param .u64 .ptr .align 1 _Z7reduce3PfS__param_0,
	.param .u64 .ptr .align 1 _Z7reduce3PfS__param_1
)
{
	.local .align 8 .b8 	__local_depot3[24];
	.reg .b64 	%SP;
	.reg .b64 	%SPL;
	.reg .pred 	%p<5>;
	.reg .b32 	%r<20>;
	.reg .b32 	%f<9>;
	.reg .b64 	%rd<16>;
	.reg .b64 	%fd<3>;
	// demoted variable
	.shared .align 4 .b8 _ZZ7reduce3PfS_E5sdata[1024];
	mov.u64 	%SPL, __local_depot3;
	cvta.local.u64 	%SP, %SPL;
	ld.param.u64 	%rd3, [_Z7reduce3PfS__param_0];
	ld.param.u64 	%rd2, [_Z7reduce3PfS__param_1];
	cvta.to.global.u64 	%rd4, %rd3;
	add.u64 	%rd5, %SP, 0;
	add.u64 	%rd1, %SPL, 0;
	mov.u32 	%r1, %tid.x;
	mov.u32 	%r6, %ctaid.x;
	mov.u32 	%r19, %ntid.x;
	mul.lo.s32 	%r7, %r19, %r6;
	shl.b32 	%r8, %r7, 1;
	add.s32 	%r9, %r8, %r1;
	mul.wide.u32 	%rd6, %r9, 4;
	add.s64 	%rd7, %rd4, %rd6;
	ld.global.f32 	%f1, [%rd7];
	shl.b32 	%r10, %r1, 2;
	mov.u32 	%r11, _ZZ7reduce3PfS_E5sdata;
	add.s32 	%r3, %r11, %r10;
	st.shared.f32 	[%r3], %f1;
	st.local.u32 	[%rd1], %r1;
	mov.u64 	%rd8, $str$4;
	cvta.global.u64 	%rd9, %rd8;
	{ // callseq 6, 0
	.param .b64 param0;
	st.param.b64 	[param0], %rd9;
	.param .b64 param1;
	st.param.b64 	[param1], %rd5;
	.param .b32 retval0;
	call.uni (retval0), 
	vprintf, 
	(
	param0, 
	param1
	);
	ld.param.b32 	%r12, [retval0];
	} // callseq 6
	bar.sync 	0;
	ld.global.f32 	%f2, [%rd7];
	add.s32 	%r14, %r9, %r19;
	mul.wide.u32 	%rd10, %r14, 4;
	add.s64 	%rd11, %rd4, %rd10;
	ld.global.f32 	%f3, [%rd11];
	add.f32 	%f4, %f2, %f3;
	st.shared.f32 	[%r3], %f4;
	setp.lt.u32 	%p1, %r19, 2;
	@%p1 bra 	$L__BB3_5;
	mov.u64 	%rd12, $str$1;
$L__BB3_2:
	shr.u32 	%r5, %r19, 1;
	setp.ge.u32 	%p2, %r1, %r5;
	@%p2 bra 	$L__BB3_4;
	shl.b32 	%r15, %r5, 2;
	add.s32 	%r16, %r3, %r15;
	ld.shared.f32 	%f5, [%r16];
	ld.shared.f32 	%f6, [%r3];
	add.f32 	%f7, %f5, %f6;
	st.shared.f32 	[%r3], %f7;
	cvt.f64.f32 	%fd1, %f7;
	cvt.f64.f32 	%fd2, %f5;
	st.local.u32 	[%rd1], %r1;
	st.local.f64 	[%rd1+8], %fd1;
	st.local.f64 	[%rd1+16], %fd2;
	cvta.global.u64 	%rd13, %rd12;
	{ // callseq 7, 0
	.param .b64 param0;
	st.param.b64 	[param0], %rd13;
	.param .b64 param1;
	st.param.b64 	[param1], %rd5;
	.param .b32 retval0;
	call.uni (retval0), 
	vprintf, 
	(
	param0, 
	param1
	);
	ld.param.b32 	%r17, [retval0];
	} // callseq 7
$L__BB3_4:
	bar.sync 	0;
	setp.gt.u32 	%p3, %r19, 3;
	mov.u32 	%r19, %r5;
	@%p3 bra 	$L__BB3_2;
$L__BB3_5:
	setp.ne.s32 	%p4, %r1, 0;
	@%p4 bra 	$L__BB3_7;
	ld.shared.f32 	%f8, [_ZZ7reduce3PfS_E5sdata];
	cvta.to.global.u64 	%rd15, %rd2;
	st.global.f32 	[%rd15], %f8;
$L__BB3_7:
	ret;

}
	// .globl	_Z7reduce4PfS_
.visible .entry _Z7reduce4PfS_(
	.param .u64 .ptr .align 1 _Z7reduce4PfS__param_0,
	.param .u64 .ptr .align 1 _Z7reduce4PfS__param_1
)
{
	.local .align 8 .b8 	__local_depot4[24];
	.reg .b64 	%SP;
	.reg .b64 	%SPL;
	.reg .pred 	%p<6>;
	.reg .b32 	%r<20>;
	.reg .b32 	%f<29>;
	.reg .b64 	%rd<16>;
	.reg .b64 	%fd<3>;
	// demoted variable
	.shared .align 4 .b8 _ZZ7reduce4PfS_E5sdata[1024];
	mov.u64 	%SPL, __local_depot4;
	cvta.local.u64 	%SP, %SPL;
	ld.param.u64 	%rd3, [_Z7reduce4PfS__param_0];
	ld.param.u64 	%rd2, [_Z7reduce4PfS__param_1];
	cvta.to.global.u64 	%rd4, %rd3;
	add.u64 	%rd5, %SP, 0;
	add.u64 	%rd1, %SPL, 0;
	mov.u32 	%r1, %tid.x;
	mov.u32 	%r6, %ctaid.x;
	mov.u32 	%r19, %ntid.x;
	mul.lo.s32 	%r7, %r19, %r6;
	shl.b32 	%r8, %r7, 1;
	add.s32 	%r9, %r8, %r1;
	mul.wide.u32 	%rd6, %r9, 4;
	add.s64 	%rd7, %rd4, %rd6;
	ld.global.f32 	%f1, [%rd7];
	shl.b32 	%r10, %r1, 2;
	mov.u32 	%r11, _ZZ7reduce4PfS_E5sdata;
	add.s32 	%r3, %r11, %r10;
	st.volatile.shared.f32 	[%r3], %f1;
	st.local.u32 	[%rd1], %r1;
	mov.u64 	%rd8, $str$4;
	cvta.global.u64 	%rd9, %rd8;
	{ // callseq 8, 0
	.param .b64 param0;
	st.param.b64 	[param0], %rd9;
	.param .b64 param1;
	st.param.b64 	[param1], %rd5;
	.param .b32 retval0;
	call.uni (retval0), 
	vprintf, 
	(
	param0, 
	param1
	);
	ld.param.b32 	%r12, [retval0];
	} // callseq 8
	bar.sync 	0;
	ld.global.f32 	%f2, [%rd7];
	add.s32 	%r14, %r9, %r19;
	mul.wide.u32 	%rd10, %r14, 4;
	add.s64 	%rd11, %rd4, %rd10;
	ld.global.f32 	%f3, [%rd11];
	add.f32 	%f4, %f2, %f3;
	st.volatile.shared.f32 	[%r3], %f4;
	setp.lt.u32 	%p1, %r19, 66;
	@%p1 bra 	$L__BB4_5;
	mov.u64 	%rd12, $str$1;
$L__BB4_2:
	shr.u32 	%r5, %r19, 1;
	setp.ge.u32 	%p2, %r1, %r5;
	@%p2 bra 	$L__BB4_4;
	shl.b32 	%r15, %r5, 2;
	add.s32 	%r16, %r3, %r15;
	ld.volatile.shared.f32 	%f5, [%r16];
	ld.volatile.shared.f32 	%f6, [%r3];
	add.f32 	%f7, %f5, %f6;
	st.volatile.shared.f32 	[%r3], %f7;
	ld.volatile.shared.f32 	%f8, [%r3];
	cvt.f64.f32 	%fd1, %f8;
	ld.volatile.shared.f32 	%f9, [%r16];
	cvt.f64.f32 	%fd2, %f9;
	st.local.u32 	[%rd1], %r1;
	st.local.f64 	[%rd1+8], %fd1;
	st.local.f64 	[%rd1+16], %fd2;
	cvta.global.u64 	%rd13, %rd12;
	{ // callseq 9, 0
	.param .b64 param0;
	st.param.b64 	[param0], %rd13;
	.param .b64 param1;
	st.param.b64 	[param1], %rd5;
	.param .b32 retval0;
	call.uni (retval0), 
	vprintf, 
	(
	param0, 
	param1
	);
	ld.param.b32 	%r17, [retval0];
	} // callseq 9
$L__BB4_4:
	bar.sync 	0;
	setp.gt.u32 	%p3, %r19, 131;
	mov.u32 	%r19, %r5;
	@%p3 bra 	$L__BB4_2;
$L__BB4_5:
	setp.gt.u32 	%p4, %r1, 31;
	@%p4 bra 	$L__BB4_8;
	ld.volatile.shared.f32 	%f10, [%r3+128];
	ld.volatile.shared.f32 	%f11, [%r3];
	add.f32 	%f12, %f10, %f11;
	st.volatile.shared.f32 	[%r3], %f12;
	ld.volatile.shared.f32 	%f13, [%r3+64];
	ld.volatile.shared.f32 	%f14, [%r3];
	add.f32 	%f15, %f13, %f14;
	st.volatile.shared.f32 	[%r3], %f15;
	ld.volatile.shared.f32 	%f16, [%r3+32];
	ld.volatile.shared.f32 	%f17, [%r3];
	add.f32 	%f18, %f16, %f17;
	st.volatile.shared.f32 	[%r3], %f18;
	ld.volatile.shared.f32 	%f19, [%r3+16];
	ld.volatile.shared.f32 	%f20, [%r3];
	add.f32 	%f21, %f19, %f20;
	st.volatile.shared.f32 	[%r3], %f21;
	ld.volatile.shared.f32 	%f22, [%r3+8];
	ld.volatile.shared.f32 	%f23, [%r3];
	add.f32 	%f24, %f22, %f23;
	st.volatile.shared.f32 	[%r3], %f24;
	ld.volatile.shared.f32 	%f25, [%r3+4];
	ld.volatile.shared.f32 	%f26, [%r3];
	add.f32 	%f27, %f25, %f26;
	st.volatile.shared.f32 	[%r3], %f27;
	setp.ne.s32 	%p5, %r1, 0;
	@%p5 bra 	$L__BB4_8;
	ld.volatile.shared.f32 	%f28, [_ZZ7reduce4PfS_E5sdata];
	cvta.to.global.u64 	%rd15, %rd2;
	st.global.f32 	[%rd15], %f28;
$L__BB4_8:
	ret;

}
	// .globl	_Z12VecSumKnl_v2PKfPf
.visible .entry _Z12VecSumKnl_v2PKfPf(
	.param .u64 .ptr .align 1 _Z12VecSumKnl_v2PKfPf_param_0,
	.param .u64 .ptr .align 1 _Z12VecSumKnl_v2PKfPf_param_1
)
{
	.reg .pred 	%p<5>;
	.reg .b32 	%r<5>;
	.reg .b32 	%f<27>;
	.reg .b64 	%rd<7>;
	// demoted variable
	.shared .align 4 .b8 _ZZ12VecSumKnl_v2PKfPfE5sdata[1024];
	ld.param.u64 	%rd2, [_Z12VecSumKnl_v2PKfPf_param_0];
	ld.param.u64 	%rd1, [_Z12VecSumKnl_v2PKfPf_param_1];
	cvta.to.global.u64 	%rd3, %rd2;
	mov.u32 	%r1, %tid.x;
	mul.wide.u32 	%rd4, %r1, 4;
	add.s64 	%rd5, %rd3, %rd4;
	ld.global.f32 	%f1, [%rd5];
	shl.b32 	%r3, %r1, 2;
	mov.u32 	%r4, _ZZ12VecSumKnl_v2PKfPfE5sdata;
	add.s32 	%r2, %r4, %r3;
	st.shared.f32 	[%r2], %f1;
	bar.sync 	0;
	setp.gt.u32 	%p1, %r1, 127;
	@%p1 bra 	$L__BB5_2;
	ld.shared.f32 	%f2, [%r2+512];
	ld.shared.f32 	%f3, [%r2];
	add.f32 	%f4, %f2, %f3;
	st.shared.f32 	[%r2], %f4;
$L__BB5_2:
	bar.sync 	0;
	setp.gt.u32 	%p2, %r1, 63;
	@%p2 bra 	$L__BB5_4;
	ld.shared.f32 	%f5, [%r2+256];
	ld.shared.f32 	%f6, [%r2];
	add.f32 	%f7, %f5, %f6;
	st.shared.f32 	[%r2], %f7;
$L__BB5_4:
	bar.sync 	0;
	setp.gt.u32 	%p3, %r1, 31;
	@%p3 bra 	$L__BB5_6;
	ld.volatile.shared.f32 	%f8, [%r2+128];
	ld.volatile.shared.f32 	%f9, [%r2];
	add.f32 	%f10, %f8, %f9;
	st.volatile.shared.f32 	[%r2], %f10;
	ld.volatile.shared.f32 	%f11, [%r2+64];
	ld.volatile.shared.f32 	%f12, [%r2];
	add.f32 	%f13, %f11, %f12;
	st.volatile.shared.f32 	[%r2], %f13;
	ld.volatile.shared.f32 	%f14, [%r2+32];
	ld.volatile.shared.f32 	%f15, [%r2];
	add.f32 	%f16, %f14, %f15;
	st.volatile.shared.f32 	[%r2], %f16;
	ld.volatile.shared.f32 	%f17, [%r2+16];
	ld.volatile.shared.f32 	%f18, [%r2];
	add.f32 	%f19, %f17, %f18;
	st.volatile.shared.f32 	[%r2], %f19;
	ld.volatile.shared.f32 	%f20, [%r2+8];
	ld.volatile.shared.f32 	%f21, [%r2];
	add.f32 	%f22, %f20, %f21;
	st.volatile.shared.f32 	[%r2], %f22;
	ld.volatile.shared.f32 	%f23, [%r2+4];
	ld.volatile.shared.f32 	%f24, [%r2];
	add.f32 	%f25, %f23, %f24;
	st.volatile.shared.f32 	[%r2], %f25;
$L__BB5_6:
	bar.sync 	0;
	setp.ne.s32 	%p4, %r1, 0;
	@%p4 bra 	$L__BB5_8;
	ld.shared.f32 	%f26, [_ZZ12VecSumKnl_v2PKfPfE5sdata];
	cvta.to.global.u64 	%rd6, %rd1;
	st.global.f32 	[%rd6], %f26;
$L__BB5_8:
	ret;

}
	// .globl	_Z12VecSumKnl_v1PKfPf
.visible .entry _Z12VecSumKnl_v1PKfPf(
	.param .u64 .ptr .align 1 _Z12VecSumKnl_v1PKfPf_param_0,
	.param .u64 .ptr .align 1 _Z12VecSumKnl_v1PKfPf_param_1
)
{
	.local .align 8 .b8 	__local_depot6[24];
	.reg .b64 	%SP;
	.reg .b64 	%SPL;
	.reg .pred 	%p<9>;
	.reg .b32 	%r<24>;
	.reg .b32 	%f<40>;
	.reg .b64 	%rd<35>;
	.reg .b64 	%fd<15>;
	// demoted variable
	.shared .align 4 .b8 _ZZ12VecSumKnl_v1PKfPfE5sdata[1024];
	mov.u64 	%SPL, __local_depot6;
	cvta.local.u64 	%SP, %SPL;
	ld.param.u64 	%rd3, [_Z12VecSumKnl_v1PKfPf_param_0];
	ld.param.u64 	%rd2, [_Z12VecSumKnl_v1PKfPf_param_1];
	cvta.to.global.u64 	%rd4, %rd3;
	add.u64 	%rd5, %SP, 0;
	add.u64 	%rd1, %SPL, 0;
	mov.u32 	%r1, %tid.x;
	st.local.u32 	[%rd1], %r1;
	mov.u64 	%rd6, $str$5;
	cvta.global.u64 	%rd7, %rd6;
	{ // callseq 10, 0
	.param .b64 param0;
	st.param.b64 	[param0], %rd7;
	.param .b64 param1;
	st.param.b64 	[param1], %rd5;
	.param .b32 retval0;
	call.uni (retval0), 
	vprintf, 
	(
	param0, 
	param1
	);
	ld.param.b32 	%r3, [retval0];
	} // callseq 10
	mul.wide.u32 	%rd8, %r1, 4;
	add.s64 	%rd9, %rd4, %rd8;
	ld.global.f32 	%f1, [%rd9];
	shl.b32 	%r5, %r1, 2;
	mov.u32 	%r6, _ZZ12VecSumKnl_v1PKfPfE5sdata;
	add.s32 	%r2, %r6, %r5;
	st.shared.f32 	[%r2], %f1;
	bar.sync 	0;
	setp.gt.u32 	%p1, %r1, 127;
	@%p1 bra 	$L__BB6_2;
	ld.shared.f32 	%f2, [%r2];
	cvt.f64.f32 	%fd1, %f2;
	ld.shared.f32 	%f3, [%r2+512];
	cvt.f64.f32 	%fd2, %f3;
	st.local.u32 	[%rd1], %r1;
	st.local.f64 	[%rd1+8], %fd1;
	st.local.f64 	[%rd1+16], %fd2;
	mov.u64 	%rd10, $str$6;
	cvta.global.u64 	%rd11, %rd10;
	{ // callseq 11, 0
	.param .b64 param0;
	st.param.b64 	[param0], %rd11;
	.param .b64 param1;
	st.param.b64 	[param1], %rd5;
	.param .b32 retval0;
	call.uni (retval0), 
	vprintf, 
	(
	param0, 
	param1
	);
	ld.param.b32 	%r7, [retval0];
	} // callseq 11
	ld.shared.f32 	%f4, [%r2+512];
	ld.shared.f32 	%f5, [%r2];
	add.f32 	%f6, %f4, %f5;
	st.shared.f32 	[%r2], %f6;
$L__BB6_2:
	bar.sync 	0;
	setp.gt.u32 	%p2, %r1, 63;
	@%p2 bra 	$L__BB6_4;
	ld.shared.f32 	%f7, [%r2];
	cvt.f64.f32 	%fd3, %f7;
	ld.shared.f32 	%f8, [%r2+256];
	cvt.f64.f32 	%fd4, %f8;
	st.local.u32 	[%rd1], %r1;
	st.local.f64 	[%rd1+8], %fd3;
	st.local.f64 	[%rd1+16], %fd4;
	mov.u64 	%rd13, $str$7;
	cvta.global.u64 	%rd14, %rd13;
	{ // callseq 12, 0
	.param .b64 param0;
	st.param.b64 	[param0], %rd14;
	.param .b64 param1;
	st.param.b64 	[param1], %rd5;
	.param .b32 retval0;
	call.uni (retval0), 
	vprintf, 
	(
	param0, 
	param1
	);
	ld.param.b32 	%r9, [retval0];
	} // callseq 12
	ld.shared.f32 	%f9, [%r2+256];
	ld.shared.f32 	%f10, [%r2];
	add.f32 	%f11, %f9, %f10;
	st.shared.f32 	[%r2], %f11;
$L__BB6_4:
	bar.sync 	0;
	setp.gt.u32 	%p3, %r1, 31;
	@%p3 bra 	$L__BB6_6;
	ld.shared.f32 	%f12, [%r2];
	cvt.f64.f32 	%fd5, %f12;
	ld.shared.f32 	%f13, [%r2+128];
	cvt.f64.f32 	%fd6, %f13;
	st.local.u32 	[%rd1], %r1;
	st.local.f64 	[%rd1+8], %fd5;
	st.local.f64 	[%rd1+16], %fd6;
	mov.u64 	%rd16, $str$8;
	cvta.global.u64 	%rd17, %rd16;
	{ // callseq 13, 0
	.param .b64 param0;
	st.param.b64 	[param0], %rd17;
	.param .b64 param1;
	st.param.b64 	[param1], %rd5;
	.param .b32 retval0;
	call.uni (retval0), 
	vprintf, 
	(
	param0, 
	param1
	);
	ld.param.b32 	%r11, [retval0];
	} // callseq 13
	ld.shared.f32 	%f14, [%r2+128];
	ld.shared.f32 	%f15, [%r2];
	add.f32 	%f16, %f14, %f15;
	st.shared.f32 	[%r2], %f16;
$L__BB6_6:
	bar.sync 	0;
	setp.gt.u32 	%p4, %r1, 15;
	@%p4 bra 	$L__BB6_8;
	ld.shared.f32 	%f17, [%r2];
	cvt.f64.f32 	%fd7, %f17;
	ld.shared.f32 	%f18, [%r2+64];
	cvt.f64.f32 	%fd8, %f18;
	st.local.u32 	[%rd1], %r1;
	st.local.f64 	[%rd1+8], %fd7;
	st.local.f64 	[%rd1+16], %fd8;
	mov.u64 	%rd19, $str$9;
	cvta.global.u64 	%rd20, %rd19;
	{ // callseq 14, 0
	.param .b64 param0;
	st.param.b64 	[param0], %rd20;
	.param .b64 param1;
	st.param.b64 	[param1], %rd5;
	.param .b32 retval0;
	call.uni (retval0), 
	vprintf, 
	(
	param0, 
	param1
	);
	ld.param.b32 	%r13, [retval0];
	} // callseq 14
	ld.shared.f32 	%f19, [%r2+64];
	ld.shared.f32 	%f20, [%r2];
	add.f32 	%f21, %f19, %f20;
	st.shared.f32 	[%r2], %f21;
$L__BB6_8:
	bar.sync 	0;
	setp.gt.u32 	%p5, %r1, 7;
	@%p5 bra 	$L__BB6_10;
	ld.shared.f32 	%f22, [%r2];
	cvt.f64.f32 	%fd9, %f22;
	ld.shared.f32 	%f23, [%r2+32];
	cvt.f64.f32 	%fd10, %f23;
	st.local.u32 	[%rd1], %r1;
	st.local.f64 	[%rd1+8], %fd9;
	st.local.f64 	[%rd1+16], %fd10;
	mov.u64 	%rd22, $str$10;
	cvta.global.u64 	%rd23, %rd22;
	{ // callseq 15, 0
	.param .b64 param0;
	st.param.b64 	[param0], %rd23;
	.param .b64 param1;
	st.param.b64 	[param1], %rd5;
	.param .b32 retval0;
	call.uni (retval0), 
	vprintf, 
	(
	param0, 
	param1
	);
	ld.param.b32 	%r15, [retval0];
	} // callseq 15
	ld.shared.f32 	%f24, [%r2+32];
	ld.shared.f32 	%f25, [%r2];
	add.f32 	%f26, %f24, %f25;
	st.shared.f32 	[%r2], %f26;
$L__BB6_10:
	bar.sync 	0;
	setp.gt.u32 	%p6, %r1, 3;
	@%p6 bra 	$L__BB6_12;
	ld.shared.f32 	%f27, [%r2];
	cvt.f64.f32 	%fd11, %f27;
	ld.shared.f32 	%f28, [%r2+16];
	cvt.f64.f32 	%fd12, %f28;
	st.local.u32 	[%rd1], %r1;
	st.local.f64 	[%rd1+8], %fd11;
	st.local.f64 	[%rd1+16], %fd12;
	mov.u64 	%rd25, $str$11;
	cvta.global.u64 	%rd26, %rd25;
	{ // callseq 16, 0
	.param .b64 param0;
	st.param.b64 	[param0], %rd26;
	.param .b64 param1;
	st.param.b64 	[param1], %rd5;
	.param .b32 retval0;
	call.uni (retval0), 
	vprintf, 
	(
	param0, 
	param1
	);
	ld.param.b32 	%r17, [retval0];
	} // callseq 16
	ld.shared.f32 	%f29, [%r2+16];
	ld.shared.f32 	%f30, [%r2];
	add.f32 	%f31, %f29, %f30;
	st.shared.f32 	[%r2], %f31;
$L__BB6_12:
	bar.sync 	0;
	setp.gt.u32 	%p7, %r1, 1;
	@%p7 bra 	$L__BB6_14;
	ld.shared.f32 	%f32, [%r2];
	cvt.f64.f32 	%fd13, %f32;
	ld.shared.f32 	%f33, [%r2+8];
	cvt.f64.f32 	%fd14, %f33;
	st.local.u32 	[%rd1], %r1;
	st.local.f64 	[%rd1+8], %fd13;
	st.local.f64 	[%rd1+16], %fd14;
	mov.u64 	%rd28, $str$12;
	cvta.global.u64 	%rd29, %rd28;
	{ // callseq 17, 0
	.param .b64 param0;
	st.param.b64 	[param0], %rd29;
	.param .b64 param1;
	st.param.b64 	[param1], %rd5;
	.param .b32 retval0;
	call.uni (retval0), 
	vprintf, 
	(
	param0, 
	param1
	);
	ld.param.b32 	%r19, [retval0];
	} // callseq 17
	ld.shared.f32 	%f34, [%r2+8];
	ld.shared.f32 	%f35, [%r2];
	add.f32 	%f36, %f34, %f35;
	st.shared.f32 	[%r2], %f36;
$L__BB6_14:
	bar.sync 	0;
	setp.ne.s32 	%p8, %r1, 0;
	@%p8 bra 	$L__BB6_16;
	mov.b32 	%r21, 0;
	st.local.u32 	[%rd1], %r21;
	mov.u64 	%rd31, $str$13;
	cvta.global.u64 	%rd32, %rd31;
	{ // callseq 18, 0
	.param .b64 param0;
	st.param.b64 	[param0], %rd32;
	.param .b64 param1;
	st.param.b64 	[param1], %rd5;
	.param .b32 retval0;
	call.uni (retval0), 
	vprintf, 
	(
	param0, 
	param1
	);
	ld.param.b32 	%r22, [retval0];
	} // callseq 18
	ld.shared.f32 	%f37, [_ZZ12VecSumKnl_v1PKfPfE5sdata];
	ld.shared.f32 	%f38, [_ZZ12VecSumKnl_v1PKfPfE5sdata+4];
	add.f32 	%f39, %f37, %f38;
	cvta.to.global.u64 	%rd34, %rd2;
	st.global.f32 	[%rd34], %f39;
$L__BB6_16:
	ret;

}
	// .globl	_Z11warm_up_gpuv
.visible .entry _Z11warm_up_gpuv()
{


	ret;

}


// ===== COMPILED SASS (sm_100) =====

	.target	sm_100

	.elftype	@"ET_EXEC"


//--------------------- .note.nv.tkinfo           --------------------------
	.section	.note.nv.tkinfo,"",@"SHT_NOTE"
	.sectionflags	@"SHF_NOTE_NV_TKINFO"
	.tkinfo
        /*0018*/ 	.word	0x00000002
        /*0030*/ 	.string	""
        /*0030*/ 	.string	"ptxas"
        /*0030*/ 	.string	"Cuda compilation tools, release 13.0, V13.0.88"
        /*0030*/ 	.string	"Build cuda_13.0.r13.0/compiler.36424714_0"
        /*0030*/ 	.string	"-arch sm_100 -m 64 "



//--------------------- .note.nv.cuinfo           --------------------------
	.section	.note.nv.cuinfo,"",@"SHT_NOTE"
	.sectionflags	@"SHF_NOTE_NV_CUINFO"
        /*0018*/ 	.short	0x0002
        /*001a*/ 	.short	0x0064
        /*001c*/ 	.short	0x0082
	.zero		2


//--------------------- .nv.info                  --------------------------
	.section	.nv.info,"",@"SHT_CUDA_INFO"
	.align	4


	//----- nvinfo : EIATTR_REGCOUNT
	.align		4
        /*0000*/ 	.byte	0x04, 0x2f
        /*0002*/ 	.short	(.L_15 - .L_14)
	.align		4
.L_14:
        /*0004*/ 	.word	index@(_Z7reduce0PfS_)
        /*0008*/ 	.word	0x00000019


	//----- nvinfo : EIATTR_FRAME_SIZE
	.align		4
.L_15:
        /*000c*/ 	.byte	0x04, 0x11
        /*000e*/ 	.short	(.L_17 - .L_16)
	.align		4
.L_16:
        /*0010*/ 	.word	index@(_Z7reduce0PfS_)
        /*0014*/ 	.word	0x00000018


	//----- nvinfo : EIATTR_REGCOUNT
	.align		4
.L_17:
        /*0018*/ 	.byte	0x04, 0x2f
        /*001a*/ 	.short	(.L_19 - .L_18)
	.align		4
.L_18:
        /*001c*/ 	.word	index@(_Z7reduce1PfS_)
        /*0020*/ 	.word	0x00000018


	//----- nvinfo : EIATTR_FRAME_SIZE
	.align		4
.L_19:
        /*0024*/ 	.byte	0x04, 0x11
        /*0026*/ 	.short	(.L_21 - .L_20)
	.align		4
.L_20:
        /*0028*/ 	.word	index@(_Z7reduce1PfS_)
        /*002c*/ 	.word	0x00000018


	//----- nvinfo : EIATTR_REGCOUNT
	.align		4
.L_21:
        /*0030*/ 	.byte	0x04, 0x2f
        /*0032*/ 	.short	(.L_23 - .L_22)
	.align		4
.L_22:
        /*0034*/ 	.word	index@(_Z7reduce2PfS_)
        /*0038*/ 	.word	0x0000001a


	//----- nvinfo : EIATTR_FRAME_SIZE
	.align		4
.L_23:
        /*003c*/ 	.byte	0x04, 0x11
        /*003e*/ 	.short	(.L_25 - .L_24)
	.align		4
.L_24:
        /*0040*/ 	.word	index@(_Z7reduce2PfS_)
        /*0044*/ 	.word	0x00000018


	//----- nvinfo : EIATTR_REGCOUNT
	.align		4
.L_25:
        /*0048*/ 	.byte	0x04, 0x2f
        /*004a*/ 	.short	(.L_27 - .L_26)
	.align		4
.L_26:
        /*004c*/ 	.word	index@(_Z7reduce3PfS_)
        /*0050*/ 	.word	0x0000001c


	//----- nvinfo : EIATTR_FRAME_SIZE
	.align		4
.L_27:
        /*0054*/ 	.byte	0x04, 0x11
        /*0056*/ 	.short	(.L_29 - .L_28)
	.align		4
.L_28:
        /*0058*/ 	.word	index@(_Z7reduce3PfS_)
        /*005c*/ 	.word	0x00000018


	//----- nvinfo : EIATTR_REGCOUNT
	.align		4
.L_29:
        /*0060*/ 	.byte	0x04, 0x2f
        /*0062*/ 	.short	(.L_31 - .L_30)
	.align		4
.L_30:
        /*0064*/ 	.word	index@(_Z7reduce4PfS_)
        /*0068*/ 	.word	0x0000001c


	//----- nvinfo : EIATTR_FRAME_SIZE
	.align		4
.L_31:
        /*006c*/ 	.byte	0x04, 0x11
        /*006e*/ 	.short	(.L_33 - .L_32)
	.align		4
.L_32:
        /*0070*/ 	.word	index@(_Z7reduce4PfS_)
        /*0074*/ 	.word	0x00000018


	//----- nvinfo : EIATTR_REGCOUNT
	.align		4
.L_33:
        /*0078*/ 	.byte	0x04, 0x2f
        /*007a*/ 	.short	(.L_35 - .L_34)
	.align		4
.L_34:
        /*007c*/ 	.word	index@(_Z12VecSumKnl_v2PKfPf)
        /*0080*/ 	.word	0x0000000c


	//----- nvinfo : EIATTR_FRAME_SIZE
	.align		4
.L_35:
        /*0084*/ 	.byte	0x04, 0x11
        /*0086*/ 	.short	(.L_37 - .L_36)
	.align		4
.L_36:
        /*0088*/ 	.word	index@(_Z12VecSumKnl_v2PKfPf)
        /*008c*/ 	.word	0x00000000


	//----- nvinfo : EIATTR_REGCOUNT
	.align		4
.L_37:
        /*0090*/ 	.byte	0x04, 0x2f
        /*0092*/ 	.short	(.L_39 - .L_38)
	.align		4
.L_38:
        /*0094*/ 	.word	index@(_Z12VecSumKnl_v1PKfPf)
        /*0098*/ 	.word	0x00000018


	//----- nvinfo : EIATTR_FRAME_SIZE
	.align		4
.L_39:
        /*009c*/ 	.byte	0x04, 0x11
        /*009e*/ 	.short	(.L_41 - .L_40)
	.align		4
.L_40:
        /*00a0*/ 	.word	index@(_Z12VecSumKnl_v1PKfPf)
        /*00a4*/ 	.word	0x00000018


	//----- nvinfo : EIATTR_REGCOUNT
	.align		4
.L_41:
        /*00a8*/ 	.byte	0x04, 0x2f
        /*00aa*/ 	.short	(.L_43 - .L_42)
	.align		4
.L_42:
        /*00ac*/ 	.word	index@(_Z11warm_up_gpuv)
        /*00b0*/ 	.word	0x00000004


	//----- nvinfo : EIATTR_FRAME_SIZE
	.align		4
.L_43:
        /*00b4*/ 	.byte	0x04, 0x11
        /*00b6*/ 	.short	(.L_45 - .L_44)
	.align		4
.L_44:
        /*00b8*/ 	.word	index@(_Z11warm_up_gpuv)
        /*00bc*/ 	.word	0x00000000


	//----- nvinfo : EIATTR_MIN_STACK_SIZE
	.align		4
.L_45:
        /*00c0*/ 	.byte	0x04, 0x12
        /*00c2*/ 	.short	(.L_47 - .L_46)
	.align		4
.L_46:
        /*00c4*/ 	.word	index@(_Z11warm_up_gpuv)
        /*00c8*/ 	.word	0x00000000


	//----- nvinfo : EIATTR_MIN_STACK_SIZE
	.align		4
.L_47:
        /*00cc*/ 	.byte	0x04, 0x12
        /*00ce*/ 	.short	(.L_49 - .L_48)
	.align		4
.L_48:
        /*00d0*/ 	.word	index@(_Z12VecSumKnl_v1PKfPf)
        /*00d4*/ 	.word	0x00000018


	//----- nvinfo : EIATTR_MIN_STACK_SIZE
	.align		4
.L_49:
        /*00d8*/ 	.byte	0x04, 0x12
        /*00da*/ 	.short	(.L_51 - .L_50)
	.align		4
.L_50:
        /*00dc*/ 	.word	index@(_Z12VecSumKnl_v2PKfPf)
        /*00e0*/ 	.word	0x00000000


	//----- nvinfo : EIATTR_MIN_STACK_SIZE
	.align		4
.L_51:
        /*00e4*/ 	.byte	0x04, 0x12
        /*00e6*/ 	.short	(.L_53 - .L_52)
	.align		4
.L_52:
        /*00e8*/ 	.word	index@(_Z7reduce4PfS_)
        /*00ec*/ 	.word	0x00000018


	//----- nvinfo : EIATTR_MIN_STACK_SIZE
	.align		4
.L_53:
        /*00f0*/ 	.byte	0x04, 0x12
        /*00f2*/ 	.short	(.L_55 - .L_54)
	.align		4
.L_54:
        /*00f4*/ 	.word	index@(_Z7reduce3PfS_)
        /*00f8*/ 	.word	0x00000018


	//----- nvinfo : EIATTR_MIN_STACK_SIZE
	.align		4
.L_55:
        /*00fc*/ 	.byte	0x04, 0x12
        /*00fe*/ 	.short	(.L_57 - .L_56)
	.align		4
.L_56:
        /*0100*/ 	.word	index@(_Z7reduce2PfS_)
        /*0104*/ 	.word	0x00000018


	//----- nvinfo : EIATTR_MIN_STACK_SIZE
	.align		4
.L_57:
        /*0108*/ 	.byte	0x04, 0x12
        /*010a*/ 	.short	(.L_59 - .L_58)
	.align		4
.L_58:
        /*010c*/ 	.word	index@(_Z7reduce1PfS_)
        /*0110*/ 	.word	0x00000018


	//----- nvinfo : EIATTR_MIN_STACK_SIZE
	.align		4
.L_59:
        /*0114*/ 	.byte	0x04, 0x12
        /*0116*/ 	.short	(.L_61 - .L_60)
	.align		4
.L_60:
        /*0118*/ 	.word	index@(_Z7reduce0PfS_)
        /*011c*/ 	.word	0x00000018
.L_61:


//--------------------- .nv.compat                --------------------------
	.section	.nv.compat,"",@"SHT_CUDA_COMPAT_INFO"
	.align	4
        /*0000*/ 	.byte	0x02, 0x09, 0x00, 0x00, 0x02, 0x02, 0x01, 0x00, 0x02, 0x05, 0x05, 0x00, 0x03, 0x07, 0x01, 0x01
        /*0010*/ 	.byte	0x02, 0x03, 0x00, 0x00, 0x02, 0x06, 0x01, 0x00, 0x04, 0x0b, 0x08, 0x00, 0x09, 0x00, 0x00, 0x00
        /*0020*/ 	.byte	0x00, 0x00, 0x00, 0x00


//--------------------- .nv.info._Z11warm_up_gpuv --------------------------
	.section	.nv.info._Z11warm_up_gpuv,"",@"SHT_CUDA_INFO"
	.sectionflags	@""
	.align	4


	//----- nvinfo : EIATTR_CUDA_API_VERSION
	.align		4
        /*0000*/ 	.byte	0x04, 0x37
        /*0002*/ 	.short	(.L_63 - .L_62)
.L_62:
        /*0004*/ 	.word	0x00000082


	//----- nvinfo : EIATTR_SPARSE_MMA_MASK
	.align		4
.L_63:
        /*0008*/ 	.byte	0x03, 0x50
        /*000a*/ 	.short	0x0000


	//----- nvinfo : EIATTR_MAXREG_COUNT
	.align		4
        /*000c*/ 	.byte	0x03, 0x1b
        /*000e*/ 	.short	0x00ff


	//----- nvinfo : EIATTR_MERCURY_ISA_VERSION
	.align		4
        /*0010*/ 	.byte	0x03, 0x5f
        /*0012*/ 	.short	0x0101


	//----- nvinfo : EIATTR_VRC_CTA_INIT_COUNT
	.align		4
        /*0014*/ 	.byte	0x02, 0x4a
	.zero		1
	.zero		1


	//----- nvinfo : EIATTR_EXIT_INSTR_OFFSETS
	.align		4
        /*0018*/ 	.byte	0x04, 0x1c
        /*001a*/ 	.short	(.L_65 - .L_64)


	//   ....[0]....
.L_64:
        /*001c*/ 	.word	0x00000010


	//----- nvinfo : EIATTR_SW_WAR
	.align		4
.L_65:
        /*0020*/ 	.byte	0x04, 0x36
        /*0022*/ 	.short	(.L_67 - .L_66)
.L_66:
        /*0024*/ 	.word	0x00000008
.L_67:


//--------------------- .nv.info._Z12VecSumKnl_v1PKfPf --------------------------
	.section	.nv.info._Z12VecSumKnl_v1PKfPf,"",@"SHT_CUDA_INFO"
	.sectionflags	@""
	.align	4


	//----- nvinfo : EIATTR_CUDA_API_VERSION
	.align		4
        /*0000*/ 	.byte	0x04, 0x37
        /*0002*/ 	.short	(.L_69 - .L_68)
.L_68:
        /*0004*/ 	.word	0x00000082


	//----- nvinfo : EIATTR_KPARAM_INFO
	.align		4
.L_69:
        /*0008*/ 	.byte	0x04, 0x17
        /*000a*/ 	.short	(.L_71 - .L_70)
.L_70:
        /*000c*/ 	.word	0x00000000
        /*0010*/ 	.short	0x0001
        /*0012*/ 	.short	0x0008
        /*0014*/ 	.byte	0x00, 0xf5, 0x21, 0x00


	//----- nvinfo : EIATTR_KPARAM_INFO
	.align		4
.L_71:
        /*0018*/ 	.byte	0x04, 0x17
        /*001a*/ 	.short	(.L_73 - .L_72)
.L_72:
        /*001c*/ 	.word	0x00000000
        /*0020*/ 	.short	0x0000
        /*0022*/ 	.short	0x0000
        /*0024*/ 	.byte	0x00, 0xf5, 0x21, 0x00


	//----- nvinfo : EIATTR_SPARSE_MMA_MASK
	.align		4
.L_73:
        /*0028*/ 	.byte	0x03, 0x50
        /*002a*/ 	.short	0x0000


	//----- nvinfo : EIATTR_MAXREG_COUNT
	.align		4
        /*002c*/ 	.byte	0x03, 0x1b
        /*002e*/ 	.short	0x00ff


	//----- nvinfo : EIATTR_NUM_BARRIERS
	.align		4
        /*0030*/ 	.byte	0x02, 0x4c
        /*0032*/ 	.byte	0x01
	.zero		1


	//----- nvinfo : EIATTR_EXTERNS
	.align		4
        /*0034*/ 	.byte	0x04, 0x0f
        /*0036*/ 	.short	(.L_75 - .L_74)


	//   ....[0]....
	.align		4
.L_74:
        /*0038*/ 	.word	index@(vprintf)


	//----- nvinfo : EIATTR_MERCURY_ISA_VERSION
	.align		4
.L_75:
        /*003c*/ 	.byte	0x03, 0x5f
        /*003e*/ 	.short	0x0101


	//----- nvinfo : EIATTR_VRC_CTA_INIT_COUNT
	.align		4
        /*0040*/ 	.byte	0x02, 0x4a
	.zero		1
	.zero		1


	//----- nvinfo : EIATTR_SYSCALL_OFFSETS
	.align		4
        /*0044*/ 	.byte	0x04, 0x46
        /*0046*/ 	.short	(.L_77 - .L_76)


	//   ....[0]....
.L_76:
        /*0048*/ 	.word	0x00000110


	//   ....[1]....
        /*004c*/ 	.word	0x000002c0


	//   ....[2]....
        /*0050*/ 	.word	0x00000440


	//   ....[3]....
        /*0054*/ 	.word	0x000005c0


	//   ....[4]....
        /*0058*/ 	.word	0x00000740


	//   ....[5]....
        /*005c*/ 	.word	0x000008c0


	//   ....[6]....
        /*0060*/ 	.word	0x00000a40


	//   ....[7]....
        /*0064*/ 	.word	0x00000bc0


	//   ....[8]....
        /*0068*/ 	.word	0x00000ce0


	//----- nvinfo : EIATTR_EXIT_INSTR_OFFSETS
	.align		4
.L_77:
        /*006c*/ 	.byte	0x04, 0x1c
        /*006e*/ 	.short	(.L_79 - .L_78)


	//   ....[0]....
.L_78:
        /*0070*/ 	.word	0x00000c40


	//   ....[1]....
        /*0074*/ 	.word	0x00000d60


	//----- nvinfo : EIATTR_CRS_STACK_SIZE
	.align		4
.L_79:
        /*0078*/ 	.byte	0x04, 0x1e
        /*007a*/ 	.short	(.L_81 - .L_80)
.L_80:
        /*007c*/ 	.word	0x00000000


	//----- nvinfo : EIATTR_CBANK_PARAM_SIZE
	.align		4
.L_81:
        /*0080*/ 	.byte	0x03, 0x19
        /*0082*/ 	.short	0x0010


	//----- nvinfo : EIATTR_PARAM_CBANK
	.align		4
        /*0084*/ 	.byte	0x04, 0x0a
        /*0086*/ 	.short	(.L_83 - .L_82)
	.align		4
.L_82:
        /*0088*/ 	.word	index@(.nv.constant0._Z12VecSumKnl_v1PKfPf)
        /*008c*/ 	.short	0x0380
        /*008e*/ 	.short	0x0010


	//----- nvinfo : EIATTR_SW_WAR
	.align		4
.L_83:
        /*0090*/ 	.byte	0x04, 0x36
        /*0092*/ 	.short	(.L_85 - .L_84)
.L_84:
        /*0094*/ 	.word	0x00000008
.L_85:


//--------------------- .nv.info._Z12VecSumKnl_v2PKfPf --------------------------
	.section	.nv.info._Z12VecSumKnl_v2PKfPf,"",@"SHT_CUDA_INFO"
	.sectionflags	@""
	.align	4


	//----- nvinfo : EIATTR_CUDA_API_VERSION
	.align		4
        /*0000*/ 	.byte	0x04, 0x37
        /*0002*/ 	.short	(.L_87 - .L_86)
.L_86:
        /*0004*/ 	.word	0x00000082


	//----- nvinfo : EIATTR_KPARAM_INFO
	.align		4
.L_87:
        /*0008*/ 	.byte	0x04, 0x17
        /*000a*/ 	.short	(.L_89 - .L_88)
.L_88:
        /*000c*/ 	.word	0x00000000
        /*0010*/ 	.short	0x0001
        /*0012*/ 	.short	0x0008
        /*0014*/ 	.byte	0x00, 0xf5, 0x21, 0x00


	//----- nvinfo : EIATTR_KPARAM_INFO
	.align		4
.L_89:
        /*0018*/ 	.byte	0x04, 0x17
        /*001a*/ 	.short	(.L_91 - .L_90)
.L_90:
        /*001c*/ 	.word	0x00000000
        /*0020*/ 	.short	0x0000
        /*0022*/ 	.short	0x0000
        /*0024*/ 	.byte	0x00, 0xf5, 0x21, 0x00


	//----- nvinfo : EIATTR_SPARSE_MMA_MASK
	.align		4
.L_91:
        /*0028*/ 	.byte	0x03, 0x50
        /*002a*/ 	.short	0x0000


	//----- nvinfo : EIATTR_MAXREG_COUNT
	.align		4
        /*002c*/ 	.byte	0x03, 0x1b
        /*002e*/ 	.short	0x00ff


	//----- nvinfo : EIATTR_NUM_BARRIERS
	.align		4
        /*0030*/ 	.byte	0x02, 0x4c
        /*0032*/ 	.byte	0x01
	.zero		1


	//----- nvinfo : EIATTR_MERCURY_ISA_VERSION
	.align		4
        /*0034*/ 	.byte	0x03, 0x5f
        /*0036*/ 	.short	0x0101


	//----- nvinfo : EIATTR_VRC_CTA_INIT_COUNT
	.align		4
        /*0038*/ 	.byte	0x02, 0x4a
	.zero		1
	.zero		1


	//----- nvinfo : EIATTR_EXIT_INSTR_OFFSETS
	.align		4
        /*003c*/ 	.byte	0x04, 0x1c
        /*003e*/ 	.short	(.L_93 - .L_92)


	//   ....[0]....
.L_92:
        /*0040*/ 	.word	0x00000360


	//   ....[1]....
        /*0044*/ 	.word	0x000003a0


	//----- nvinfo : EIATTR_CRS_STACK_SIZE
	.align		4
.L_93:
        /*0048*/ 	.byte	0x04, 0x1e
        /*004a*/ 	.short	(.L_95 - .L_94)
.L_94:
        /*004c*/ 	.word	0x00000000


	//----- nvinfo : EIATTR_CBANK_PARAM_SIZE
	.align		4
.L_95:
        /*0050*/ 	.byte	0x03, 0x19
        /*0052*/ 	.short	0x0010


	//----- nvinfo : EIATTR_PARAM_CBANK
	.align		4
        /*0054*/ 	.byte	0x04, 0x0a
        /*0056*/ 	.short	(.L_97 - .L_96)
	.align		4
.L_96:
        /*0058*/ 	.word	index@(.nv.constant0._Z12VecSumKnl_v2PKfPf)
        /*005c*/ 	.short	0x0380
        /*005e*/ 	.short	0x0010


	//----- nvinfo : EIATTR_SW_WAR
	.align		4
.L_97:
        /*0060*/ 	.byte	0x04, 0x36
        /*0062*/ 	.short	(.L_99 - .L_98)
.L_98:
        /*0064*/ 	.word	0x00000008
.L_99:


//--------------------- .nv.info._Z7reduce4PfS_   --------------------------
	.section	.nv.info._Z7reduce4PfS_,"",@"SHT_CUDA_INFO"
	.sectionflags	@""
	.align	4


	//----- nvinfo : EIATTR_CUDA_API_VERSION
	.align		4
        /*0000*/ 	.byte	0x04, 0x37
        /*0002*/ 	.short	(.L_101 - .L_100)
.L_100:
        /*0004*/ 	.word	0x00000082


	//----- nvinfo : EIATTR_KPARAM_INFO
	.align		4
.L_101:
        /*0008*/ 	.byte	0x04, 0x17
        /*000a*/ 	.short	(.L_103 - .L_102)
.L_102:
        /*000c*/ 	.word	0x00000000
        /*0010*/ 	.short	0x0001
        /*0012*/ 	.short	0x0008
        /*0014*/ 	.byte	0x00, 0xf5, 0x21, 0x00


	//----- nvinfo : EIATTR_KPARAM_INFO
	.align		4
.L_103:
        /*0018*/ 	.byte	0x04, 0x17
        /*001a*/ 	.short	(.L_105 - .L_104)
.L_104:
        /*001c*/ 	.word	0x00000000
        /*0020*/ 	.short	0x0000
        /*0022*/ 	.short	0x0000
        /*0024*/ 	.byte	0x00, 0xf5, 0x21, 0x00


	//----- nvinfo : EIATTR_SPARSE_MMA_MASK
	.align		4
.L_105:
        /*0028*/ 	.byte	0x03, 0x50
        /*002a*/ 	.short	0x0000


	//----- nvinfo : EIATTR_MAXREG_COUNT
	.align		4
        /*002c*/ 	.byte	0x03, 0x1b
        /*002e*/ 	.short	0x00ff


	//----- nvinfo : EIATTR_NUM_BARRIERS
	.align		4
        /*0030*/ 	.byte	0x02, 0x4c
        /*0032*/ 	.byte	0x01
	.zero		1


	//----- nvinfo : EIATTR_EXTERNS
	.align		4
        /*0034*/ 	.byte	0x04, 0x0f
        /*0036*/ 	.short	(.L_107 - .L_106)


	//   ....[0]....
	.align		4
.L_106:
        /*0038*/ 	.word	index@(vprintf)


	//----- nvinfo : EIATTR_MERCURY_ISA_VERSION
	.align		4
.L_107:
        /*003c*/ 	.byte	0x03, 0x5f
        /*003e*/ 	.short	0x0101


	//----- nvinfo : EIATTR_VRC_CTA_INIT_COUNT
	.align		4
        /*0040*/ 	.byte	0x02, 0x4a
	.zero		1
	.zero		1


	//----- nvinfo : EIATTR_SYSCALL_OFFSETS
	.align		4
        /*0044*/ 	.byte	0x04, 0x46
        /*0046*/ 	.short	(.L_109 - .L_108)


	//   ....[0]....
.L_108:
        /*0048*/ 	.word	0x000001d0


	//   ....[1]....
        /*004c*/ 	.word	0x00000400


	//----- nvinfo : EIATTR_EXIT_INSTR_OFFSETS
	.align		4
.L_109:
        /*0050*/ 	.byte	0x04, 0x1c
        /*0052*/ 	.short	(.L_111 - .L_110)


	//   ....[0]....
.L_110:
        /*0054*/ 	.word	0x00000470


	//   ....[1]....
        /*0058*/ 	.word	0x00000610


	//   ....[2]....
        /*005c*/ 	.word	0x00000680


	//----- nvinfo : EIATTR_CRS_STACK_SIZE
	.align		4
.L_111:
        /*0060*/ 	.byte	0x04, 0x1e
        /*0062*/ 	.short	(.L_113 - .L_112)
.L_112:
        /*0064*/ 	.word	0x00000000


	//----- nvinfo : EIATTR_CBANK_PARAM_SIZE
	.align		4
.L_113:
        /*0068*/ 	.byte	0x03, 0x19
        /*006a*/ 	.short	0x0010


	//----- nvinfo : EIATTR_PARAM_CBANK
	.align		4
        /*006c*/ 	.byte	0x04, 0x0a
        /*006e*/ 	.short	(.L_115 - .L_114)
	.align		4
.L_114:
        /*0070*/ 	.word	index@(.nv.constant0._Z7reduce4PfS_)
        /*0074*/ 	.short	0x0380
        /*0076*/ 	.short	0x0010


	//----- nvinfo : EIATTR_SW_WAR
	.align		4
.L_115:
        /*0078*/ 	.byte	0x04, 0x36
        /*007a*/ 	.short	(.L_117 - .L_116)
.L_116:
        /*007c*/ 	.word	0x00000008
.L_117:


//--------------------- .nv.info._Z7reduce3PfS_   --------------------------
	.section	.nv.info._Z7reduce3PfS_,"",@"SHT_CUDA_INFO"
	.sectionflags	@""
	.align	4


	//----- nvinfo : EIATTR_CUDA_API_VERSION
	.align		4
        /*0000*/ 	.byte	0x04, 0x37
        /*0002*/ 	.short	(.L_119 - .L_118)
.L_118:
        /*0004*/ 	.word	0x00000082


	//----- nvinfo : EIATTR_KPARAM_INFO
	.align		4
.L_119:
        /*0008*/ 	.byte	0x04, 0x17
        /*000a*/ 	.short	(.L_121 - .L_120)
.L_120:
        /*000c*/ 	.word	0x00000000
        /*0010*/ 	.short	0x0001
        /*0012*/ 	.short	0x0008
        /*0014*/ 	.byte	0x00, 0xf5, 0x21, 0x00


	//----- nvinfo : EIATTR_KPARAM_INFO
	.align		4
.L_121:
        /*0018*/ 	.byte	0x04, 0x17
        /*001a*/ 	.short	(.L_123 - .L_122)
.L_122:
        /*001c*/ 	.word	0x00000000
        /*0020*/ 	.short	0x0000
        /*0022*/ 	.short	0x0000
        /*0024*/ 	.byte	0x00, 0xf5, 0x21, 0x00


	//----- nvinfo : EIATTR_SPARSE_MMA_MASK
	.align		4
.L_123:
        /*0028*/ 	.byte	0x03, 0x50
        /*002a*/ 	.short	0x0000


	//----- nvinfo : EIATTR_MAXREG_COUNT
	.align		4
        /*002c*/ 	.byte	0x03, 0x1b
        /*002e*/ 	.short	0x00ff


	//----- nvinfo : EIATTR_NUM_BARRIERS
	.align		4
        /*0030*/ 	.byte	0x02, 0x4c
        /*0032*/ 	.byte	0x01
	.zero		1


	//----- nvinfo : EIATTR_EXTERNS
	.align		4
        /*0034*/ 	.byte	0x04, 0x0f
        /*0036*/ 	.short	(.L_125 - .L_124)


	//   ....[0]....
	.align		4
.L_124:
        /*0038*/ 	.word	index@(vprintf)


	//----- nvinfo : EIATTR_MERCURY_ISA_VERSION
	.align		4
.L_125:
        /*003c*/ 	.byte	0x03, 0x5f
        /*003e*/ 	.short	0x0101


	//----- nvinfo : EIATTR_VRC_CTA_INIT_COUNT
	.align		4
        /*0040*/ 	.byte	0x02, 0x4a
	.zero		1
	.zero		1


	//----- nvinfo : EIATTR_SYSCALL_OFFSETS
	.align		4
        /*0044*/ 	.byte	0x04, 0x46
        /*0046*/ 	.short	(.L_127 - .L_126)


	//   ....[0]....
.L_126:
        /*0048*/ 	.word	0x000001d0


	//   ....[1]....
        /*004c*/ 	.word	0x000003e0


	//----- nvinfo : EIATTR_EXIT_INSTR_OFFSETS
	.align		4
.L_127:
        /*0050*/ 	.byte	0x04, 0x1c
        /*0052*/ 	.short	(.L_129 - .L_128)


	//   ....[0]....
.L_128:
        /*0054*/ 	.word	0x00000450


	//   ....[1]....
        /*0058*/ 	.word	0x000004c0


	//----- nvinfo : EIATTR_CRS_STACK_SIZE
	.align		4
.L_129:
        /*005c*/ 	.byte	0x04, 0x1e
        /*005e*/ 	.short	(.L_131 - .L_130)
.L_130:
        /*0060*/ 	.word	0x00000000


	//----- nvinfo : EIATTR_CBANK_PARAM_SIZE
	.align		4
.L_131:
        /*0064*/ 	.byte	0x03, 0x19
        /*0066*/ 	.short	0x0010


	//----- nvinfo : EIATTR_PARAM_CBANK
	.align		4
        /*0068*/ 	.byte	0x04, 0x0a
        /*006a*/ 	.short	(.L_133 - .L_132)
	.align		4
.L_132:
        /*006c*/ 	.word	index@(.nv.constant0._Z7reduce3PfS_)
        /*0070*/ 	.short	0x0380
        /*0072*/ 	.short	0x0010


	//----- nvinfo : EIATTR_SW_WAR
	.align		4
.L_133:
        /*0074*/ 	.byte	0x04, 0x36
        /*0076*/ 	.short	(.L_135 - .L_134)
.L_134:
        /*0078*/ 	.word	0x00000008
.L_135:


//--------------------- .nv.info._Z7reduce2PfS_   --------------------------
	.section	.nv.info._Z7reduce2PfS_,"",@"SHT_CUDA_INFO"
	.sectionflags	@""
	.align	4


	//----- nvinfo : EIATTR_CUDA_API_VERSION
	.align		4
        /*0000*/ 	.byte	0x04, 0x37
        /*0002*/ 	.short	(.L_137 - .L_136)
.L_136:
        /*0004*/ 	.word	0x00000082


	//----- nvinfo : EIATTR_KPARAM_INFO
	.align		4
.L_137:
        /*0008*/ 	.byte	0x04, 0x17
        /*000a*/ 	.short	(.L_139 - .L_138)
.L_138:
        /*000c*/ 	.word	0x00000000
        /*0010*/ 	.short	0x0001
        /*0012*/ 	.short	0x0008
        /*0014*/ 	.byte	0x00, 0xf5, 0x21, 0x00


	//----- nvinfo : EIATTR_KPARAM_INFO
	.align		4
.L_139:
        /*0018*/ 	.byte	0x04, 0x17
        /*001a*/ 	.short	(.L_141 - .L_140)
.L_140:
        /*001c*/ 	.word	0x00000000
        /*0020*/ 	.short	0x0000
        /*0022*/ 	.short	0x0000
        /*0024*/ 	.byte	0x00, 0xf5, 0x21, 0x00


	//----- nvinfo : EIATTR_SPARSE_MMA_MASK
	.align		4
.L_141:
        /*0028*/ 	.byte	0x03, 0x50
        /*002a*/ 	.short	0x0000


	//----- nvinfo : EIATTR_MAXREG_COUNT
	.align		4
        /*002c*/ 	.byte	0x03, 0x1b
        /*002e*/ 	.short	0x00ff


	//----- nvinfo : EIATTR_NUM_BARRIERS
	.align		4
        /*0030*/ 	.byte	0x02, 0x4c
        /*0032*/ 	.byte	0x01
	.zero		1


	//----- nvinfo : EIATTR_EXTERNS
	.align		4
        /*0034*/ 	.byte	0x04, 0x0f
        /*0036*/ 	.short	(.L_143 - .L_142)


	//   ....[0]....
	.align		4
.L_142:
        /*0038*/ 	.word	index@(vprintf)


	//----- nvinfo : EIATTR_MERCURY_ISA_VERSION
	.align		4
.L_143:
        /*003c*/ 	.byte	0x03, 0x5f
        /*003e*/ 	.short	0x0101


	//----- nvinfo : EIATTR_VRC_CTA_INIT_COUNT
	.align		4
        /*0040*/ 	.byte	0x02, 0x4a
	.zero		1
	.zero		1


	//----- nvinfo : EIATTR_SYSCALL_OFFSETS
	.align		4
        /*0044*/ 	.byte	0x04, 0x46
        /*0046*/ 	.short	(.L_145 - .L_144)


	//   ....[0]....
.L_144:
        /*0048*/ 	.word	0x000001c0


	//   ....[1]....
        /*004c*/ 	.word	0x00000360


	//----- nvinfo : EIATTR_EXIT_INSTR_OFFSETS
	.align		4
.L_145:
        /*0050*/ 	.byte	0x04, 0x1c
        /*0052*/ 	.short	(.L_147 - .L_146)


	//   ....[0]....
.L_146:
        /*0054*/ 	.word	0x000003d0


	//   ....[1]....
        /*0058*/ 	.word	0x00000440


	//----- nvinfo : EIATTR_CRS_STACK_SIZE
	.align		4
.L_147:
        /*005c*/ 	.byte	0x04, 0x1e
        /*005e*/ 	.short	(.L_149 - .L_148)
.L_148:
        /*0060*/ 	.word	0x00000000


	//----- nvinfo : EIATTR_CBANK_PARAM_SIZE
	.align		4
.L_149:
        /*0064*/ 	.byte	0x03, 0x19
        /*0066*/ 	.short	0x0010


	//----- nvinfo : EIATTR_PARAM_CBANK
	.align		4
        /*0068*/ 	.byte	0x04, 0x0a
        /*006a*/ 	.short	(.L_151 - .L_150)
	.align		4
.L_150:
        /*006c*/ 	.word	index@(.nv.constant0._Z7reduce2PfS_)
        /*0070*/ 	.short	0x0380
        /*0072*/ 	.short	0x0010


	//----- nvinfo : EIATTR_SW_WAR
	.align		4
.L_151:
        /*0074*/ 	.byte	0x04, 0x36
        /*0076*/ 	.short	(.L_153 - .L_152)
.L_152:
        /*0078*/ 	.word	0x00000008
.L_153:


//--------------------- .nv.info._Z7reduce1PfS_   --------------------------
	.section	.nv.info._Z7reduce1PfS_,"",@"SHT_CUDA_INFO"
	.sectionflags	@""
	.align	4


	//----- nvinfo : EIATTR_CUDA_API_VERSION
	.align		4
        /*0000*/ 	.byte	0x04, 0x37
        /*0002*/ 	.short	(.L_155 - .L_154)
.L_154:
        /*0004*/ 	.word	0x00000082


	//----- nvinfo : EIATTR_KPARAM_INFO
	.align		4
.L_155:
        /*0008*/ 	.byte	0x04, 0x17
        /*000a*/ 	.short	(.L_157 - .L_156)
.L_156:
        /*000c*/ 	.word	0x00000000
        /*0010*/ 	.short	0x0001
        /*0012*/ 	.short	0x0008
        /*0014*/ 	.byte	0x00, 0xf5, 0x21, 0x00


	//----- nvinfo : EIATTR_KPARAM_INFO
	.align		4
.L_157:
        /*0018*/ 	.byte	0x04, 0x17
        /*001a*/ 	.short	(.L_159 - .L_158)
.L_158:
        /*001c*/ 	.word	0x00000000
        /*0020*/ 	.short	0x0000
        /*0022*/ 	.short	0x0000
        /*0024*/ 	.byte	0x00, 0xf5, 0x21, 0x00


	//----- nvinfo : EIATTR_SPARSE_MMA_MASK
	.align		4
.L_159:
        /*0028*/ 	.byte	0x03, 0x50
        /*002a*/ 	.short	0x0000


	//----- nvinfo : EIATTR_MAXREG_COUNT
	.align		4
        /*002c*/ 	.byte	0x03, 0x1b
        /*002e*/ 	.short	0x00ff


	//----- nvinfo : EIATTR_NUM_BARRIERS
	.align		4
        /*0030*/ 	.byte	0x02, 0x4c
        /*0032*/ 	.byte	0x01
	.zero		1


	//----- nvinfo : EIATTR_EXTERNS
	.align		4
        /*0034*/ 	.byte	0x04, 0x0f
        /*0036*/ 	.short	(.L_161 - .L_160)


	//   ....[0]....
	.align		4
.L_160:
        /*0038*/ 	.word	index@(vprintf)


	//----- nvinfo : EIATTR_MERCURY_ISA_VERSION
	.align		4
.L_161:
        /*003c*/ 	.byte	0x03, 0x5f
        /*003e*/ 	.short	0x0101


	//----- nvinfo : EIATTR_VRC_CTA_INIT_COUNT
	.align		4
        /*0040*/ 	.byte	0x02, 0x4a
	.zero		1
	.zero		1


	//----- nvinfo : EIATTR_SYSCALL_OFFSETS
	.align		4
        /*0044*/ 	.byte	0x04, 0x46
        /*0046*/ 	.short	(.L_163 - .L_162)


	//   ....[0]....
.L_162:
        /*0048*/ 	.word	0x000001c0


	//   ....[1]....
        /*004c*/ 	.word	0x000003e0


	//----- nvinfo : EIATTR_EXIT_INSTR_OFFSETS
	.align		4
.L_163:
        /*0050*/ 	.byte	0x04, 0x1c
        /*0052*/ 	.short	(.L_165 - .L_164)


	//   ....[0]....
.L_164:
        /*0054*/ 	.word	0x00000450


	//   ....[1]....
        /*0058*/ 	.word	0x000004c0


	//----- nvinfo : EIATTR_CRS_STACK_SIZE
	.align		4
.L_165:
        /*005c*/ 	.byte	0x04, 0x1e
        /*005e*/ 	.short	(.L_167 - .L_166)
.L_166:
        /*0060*/ 	.word	0x00000000


	//----- nvinfo : EIATTR_CBANK_PARAM_SIZE
	.align		4
.L_167:
        /*0064*/ 	.byte	0x03, 0x19
        /*0066*/ 	.short	0x0010


	//----- nvinfo : EIATTR_PARAM_CBANK
	.align		4
        /*0068*/ 	.byte	0x04, 0x0a
        /*006a*/ 	.short	(.L_169 - .L_168)
	.align		4
.L_168:
        /*006c*/ 	.word	index@(.nv.constant0._Z7reduce1PfS_)
        /*0070*/ 	.short	0x0380
        /*0072*/ 	.short	0x0010


	//----- nvinfo : EIATTR_SW_WAR
	.align		4
.L_169:
        /*0074*/ 	.byte	0x04, 0x36
        /*0076*/ 	.short	(.L_171 - .L_170)
.L_170:
        /*0078*/ 	.word	0x00000008
.L_171:


//--------------------- .nv.info._Z7reduce0PfS_   --------------------------
	.section	.nv.info._Z7reduce0PfS_,"",@"SHT_CUDA_INFO"
	.sectionflags	@""
	.align	4


	//----- nvinfo : EIATTR_CUDA_API_VERSION
	.align		4
        /*0000*/ 	.byte	0x04, 0x37
        /*0002*/ 	.short	(.L_173 - .L_172)
.L_172:
        /*0004*/ 	.word	0x00000082


	//----- nvinfo : EIATTR_KPARAM_INFO
	.align		4
.L_173:
        /*0008*/ 	.byte	0x04, 0x17
        /*000a*/ 	.short	(.L_175 - .L_174)
.L_174:
        /*000c*/ 	.word	0x00000000
        /*0010*/ 	.short	0x0001
        /*0012*/ 	.short	0x0008
        /*0014*/ 	.byte	0x00, 0xf5, 0x21, 0x00


	//----- nvinfo : EIATTR_KPARAM_INFO
	.align		4
.L_175:
        /*0018*/ 	.byte	0x04, 0x17
        /*001a*/ 	.short	(.L_177 - .L_176)
.L_176:
        /*001c*/ 	.word	0x00000000
        /*0020*/ 	.short	0x0000
        /*0022*/ 	.short	0x0000
        /*0024*/ 	.byte	0x00, 0xf5, 0x21, 0x00


	//----- nvinfo : EIATTR_SPARSE_MMA_MASK
	.align		4
.L_177:
        /*0028*/ 	.byte	0x03, 0x50
        /*002a*/ 	.short	0x0000


	//----- nvinfo : EIATTR_MAXREG_COUNT
	.align		4
        /*002c*/ 	.byte	0x03, 0x1b
        /*002e*/ 	.short	0x00ff


	//----- nvinfo : EIATTR_NUM_BARRIERS
	.align		4
        /*0030*/ 	.byte	0x02, 0x4c
        /*0032*/ 	.byte	0x01
	.zero		1


	//----- nvinfo : EIATTR_EXTERNS
	.align		4
        /*0034*/ 	.byte	0x04, 0x0f
        /*0036*/ 	.short	(.L_179 - .L_178)


	//   ....[0]....
	.align		4
.L_178:
        /*0038*/ 	.word	index@(vprintf)


	//----- nvinfo : EIATTR_MERCURY_ISA_VERSION
	.align		4
.L_179:
        /*003c*/ 	.byte	0x03, 0x5f
        /*003e*/ 	.short	0x0101


	//----- nvinfo : EIATTR_VRC_CTA_INIT_COUNT
	.align		4
        /*0040*/ 	.byte	0x02, 0x4a
	.zero		1
	.zero		1


	//----- nvinfo : EIATTR_SYSCALL_OFFSETS
	.align		4
        /*0044*/ 	.byte	0x04, 0x46
        /*0046*/ 	.short	(.L_181 - .L_180)


	//   ....[0]....
.L_180:
        /*0048*/ 	.word	0x000001c0


	//   ....[1]....
        /*004c*/ 	.word	0x00000380


	//----- nvinfo : EIATTR_EXIT_INSTR_OFFSETS
	.align		4
.L_181:
        /*0050*/ 	.byte	0x04, 0x1c
        /*0052*/ 	.short	(.L_183 - .L_182)


	//   ....[0]....
.L_182:
        /*0054*/ 	.word	0x000003f0


	//   ....[1]....
        /*0058*/ 	.word	0x00000460


	//----- nvinfo : EIATTR_CRS_STACK_SIZE
	.align		4
.L_183:
        /*005c*/ 	.byte	0x04, 0x1e
        /*005e*/ 	.short	(.L_185 - .L_184)
.L_184:
        /*0060*/ 	.word	0x00000000


	//----- nvinfo : EIATTR_CBANK_PARAM_SIZE
	.align		4
.L_185:
        /*0064*/ 	.byte	0x03, 0x19
        /*0066*/ 	.short	0x0010


	//----- nvinfo : EIATTR_PARAM_CBANK
	.align		4
        /*0068*/ 	.byte	0x04, 0x0a
        /*006a*/ 	.short	(.L_187 - .L_186)
	.align		4
.L_186:
        /*006c*/ 	.word	index@(.nv.constant0._Z7reduce0PfS_)
        /*0070*/ 	.short	0x0380
        /*0072*/ 	.short	0x0010


	//----- nvinfo : EIATTR_SW_WAR
	.align		4
.L_187:
        /*0074*/ 	.byte	0x04, 0x36
        /*0076*/ 	.short	(.L_189 - .L_188)
.L_188:
        /*0078*/ 	.word	0x00000008
.L_189:


//--------------------- .nv.callgraph             --------------------------
	.section	.nv.callgraph,"",@"SHT_CUDA_CALLGRAPH"
	.align	4
	.sectionentsize	8
	.align		4
        /*0000*/ 	.word	0x00000000
	.align		4
        /*0004*/ 	.word	0xffffffff
	.align		4
        /*0008*/ 	.word	index@(_Z12VecSumKnl_v1PKfPf)
	.align		4
        /*000c*/ 	.word	index@(vprintf)
	.align		4
        /*0010*/ 	.word	index@(_Z7reduce4PfS_)
	.align		4
        /*0014*/ 	.word	index@(vprintf)
	.align		4
        /*0018*/ 	.word	index@(_Z7reduce3PfS_)
	.align		4
        /*001c*/ 	.word	index@(vprintf)
	.align		4
        /*0020*/ 	.word	index@(_Z7reduce2PfS_)
	.align		4
        /*0024*/ 	.word	index@(vprintf)
	.align		4
        /*0028*/ 	.word	index@(_Z7reduce1PfS_)
	.align		4
        /*002c*/ 	.word	index@(vprintf)
	.align		4
        /*0030*/ 	.word	index@(_Z7reduce0PfS_)
	.align		4
        /*0034*/ 	.word	index@(vprintf)
	.align		4
        /*0038*/ 	.word	0x00000000
	.align		4
        /*003c*/ 	.word	0xfffffffe
	.align		4
        /*0040*/ 	.word	0x00000000
	.align		4
        /*0044*/ 	.word	0xfffffffd
	.align		4
        /*0048*/ 	.word	0x00000000
	.align		4
        /*004c*/ 	.word	0xfffffffc


//--------------------- .nv.constant4             --------------------------
	.section	.nv.constant4,"a",@progbits
	.align	8
	.align		8
.nv.constant4:
        /*0000*/ 	.dword	$str
	.align		8
        /*0008*/ 	.dword	$str$1
	.align		8
        /*0010*/ 	.dword	$str$2
	.align		8
        /*0018*/ 	.dword	$str$3
	.align		8
        /*0020*/ 	.dword	$str$4
	.align		8
        /*0028*/ 	.dword	$str$5
	.align		8
        /*0030*/ 	.dword	$str$6
	.align		8
        /*0038*/ 	.dword	$str$7
	.align		8
        /*0040*/ 	.dword	$str$8
	.align		8
        /*0048*/ 	.dword	$str$9
	.align		8
        /*0050*/ 	.dword	$str$10
	.align		8
        /*0058*/ 	.dword	$str$11
	.align		8
        /*0060*/ 	.dword	$str$12
	.align		8
        /*0068*/ 	.dword	$str$13
	.align		8
        /*0070*/ 	.dword	vprintf


//--------------------- .text._Z11warm_up_gpuv    --------------------------
	.section	.text._Z11warm_up_gpuv,"ax",@progbits
	.align	128
        .global         _Z11warm_up_gpuv
        .type           _Z11warm_up_gpuv,@function
        .size           _Z11warm_up_gpuv,(.L_x_46 - _Z11warm_up_gpuv)
        .other          _Z11warm_up_gpuv,@"STO_CUDA_ENTRY STV_DEFAULT"
_Z11warm_up_gpuv:
.text._Z11warm_up_gpuv:
[----:B------:R-:W-:Y:S01]  /*0000*/  LDC R1, c[0x0][0x37c] ;  /* 0x0000df00ff017b82 */ /* 0x000fe20000000800 */
[----:B------:R-:W-:Y:S05]  /*0010*/  EXIT ;  /* 0x000000000000794d */ /* 0x000fea0003800000 */
.L_x_0:
[----:B------:R-:W-:-:S00]  /*0020*/  BRA `(.L_x_0) ;  /* 0xfffffffc00fc7947 */ /* 0x000fc0000383ffff */
[----:B------:R-:W-:-:S00]  /*0030*/  NOP ;  /* 0x0000000000007918 */ /* 0x000fc00000000000 */
        /* <DEDUP_REMOVED lines=12> */
.L_x_46:


//--------------------- .text._Z12VecSumKnl_v1PKfPf --------------------------
	.section	.text._Z12VecSumKnl_v1PKfPf,"ax",@progbits
	.align	128
        .global         _Z12VecSumKnl_v1PKfPf
        .type           _Z12VecSumKnl_v1PKfPf,@function
        .size           _Z12VecSumKnl_v1PKfPf,(.L_x_47 - _Z12VecSumKnl_v1PKfPf)
        .other          _Z12VecSumKnl_v1PKfPf,@"STO_CUDA_ENTRY STV_DEFAULT"
_Z12VecSumKnl_v1PKfPf:
.text._Z12VecSumKnl_v1PKfPf:
[----:B------:R-:W0:Y:S01]  /*0000*/  LDC R1, c[0x0][0x37c] ;  /* 0x0000df00ff017b82 */ /* 0x000e220000000800 */
[----:B------:R-:W1:Y:S01]  /*0010*/  S2R R2, SR_TID.X ;  /* 0x0000000000027919 */ /* 0x000e620000002100 */
[----:B------:R-:W2:Y:S01]  /*0020*/  LDCU UR4, c[0x0][0x2f8] ;  /* 0x00005f00ff0477ac */ /* 0x000ea20008000800 */
[----:B0-----:R-:W-:Y:S01]  /*0030*/  VIADD R1, R1, 0xffffffe8 ;  /* 0xffffffe801017836 */ /* 0x001fe20000000000 */
[----:B------:R-:W-:Y:S01]  /*0040*/  MOV R18, 0x70 ;  /* 0x0000007000127802 */ /* 0x000fe20000000f00 */
[----:B------:R-:W0:Y:S03]  /*0050*/  LDCU UR5, c[0x0][0x2fc] ;  /* 0x00005f80ff0577ac */ /* 0x000e260008000800 */
[----:B------:R3:W4:Y:S01]  /*0060*/  LDC.64 R8, c[0x4][R18] ;  /* 0x0100000012087b82 */ /* 0x0007220000000a00 */
[----:B------:R-:W5:Y:S01]  /*0070*/  LDCU.64 UR6, c[0x4][0x28] ;  /* 0x01000500ff0677ac */ /* 0x000f620008000a00 */
[----:B------:R-:W1:Y:S01]  /*0080*/  LDCU.64 UR36, c[0x0][0x358] ;  /* 0x00006b00ff2477ac */ /* 0x000e620008000a00 */
[----:B--2---:R-:W-:-:S05]  /*0090*/  IADD3 R16, P0, PT, R1, UR4, RZ ;  /* 0x0000000401107c10 */ /* 0x004fca000ff1e0ff */
[----:B0-----:R-:W-:Y:S02]  /*00a0*/  IMAD.X R17, RZ, RZ, UR5, P0 ;  /* 0x00000005ff117e24 */ /* 0x001fe400080e06ff */
[----:B------:R-:W-:Y:S01]  /*00b0*/  IMAD.MOV.U32 R6, RZ, RZ, R16 ;  /* 0x000000ffff067224 */ /* 0x000fe200078e0010 */
[----:B-----5:R-:W-:Y:S01]  /*00c0*/  MOV R5, UR7 ;  /* 0x0000000700057c02 */ /* 0x020fe20008000f00 */
[----:B------:R-:W-:Y:S02]  /*00d0*/  IMAD.U32 R4, RZ, RZ, UR6 ;  /* 0x00000006ff047e24 */ /* 0x000fe4000f8e00ff */
[----:B------:R-:W-:Y:S01]  /*00e0*/  IMAD.MOV.U32 R7, RZ, RZ, R17 ;  /* 0x000000ffff077224 */ /* 0x000fe200078e0011 */
[----:B-1----:R3:W-:Y:S06]  /*00f0*/  STL [R1], R2 ;  /* 0x0000000201007387 */ /* 0x0027ec0000100800 */
[----:B------:R-:W-:-:S07]  /*0100*/  LEPC R20, `(.L_x_1) ;  /* 0x000000001014794e */ /* 0x000fce0000000000 */
[----:B---34-:R-:W-:Y:S05]  /*0110*/  CALL.ABS.NOINC R8 ;  /* 0x0000000008007343 */ /* 0x018fea0003c00000 */
.L_x_1:
[----:B------:R-:W0:Y:S02]  /*0120*/  LDC.64 R4, c[0x0][0x380] ;  /* 0x0000e000ff047b82 */ /* 0x000e240000000a00 */
[----:B0-----:R-:W-:-:S06]  /*0130*/  IMAD.WIDE.U32 R4, R2, 0x4, R4 ;  /* 0x0000000402047825 */ /* 0x001fcc00078e0004 */
[----:B------:R-:W2:Y:S01]  /*0140*/  LDG.E R4, desc[UR36][R4.64] ;  /* 0x0000002404047981 */ /* 0x000ea2000c1e1900 */
[----:B------:R-:W0:Y:S01]  /*0150*/  S2UR UR5, SR_CgaCtaId ;  /* 0x00000000000579c3 */ /* 0x000e220000008800 */
[----:B------:R-:W-:Y:S01]  /*0160*/  UMOV UR4, 0x400 ;  /* 0x0000040000047882 */ /* 0x000fe20000000000 */
[----:B------:R-:W-:Y:S01]  /*0170*/  ISETP.GT.U32.AND P0, PT, R2, 0x7f, PT ;  /* 0x0000007f0200780c */ /* 0x000fe20003f04070 */
[----:B0-----:R-:W-:-:S06]  /*0180*/  ULEA UR4, UR5, UR4, 0x18 ;  /* 0x0000000405047291 */ /* 0x001fcc000f8ec0ff */
[----:B------:R-:W-:Y:S01]  /*0190*/  LEA R19, R2, UR4, 0x2 ;  /* 0x0000000402137c11 */ /* 0x000fe2000f8e10ff */
[----:B------:R-:W-:Y:S05]  /*01a0*/  WARPSYNC.ALL ;  /* 0x0000000000007948 */ /* 0x000fea0003800000 */
[----:B--2---:R0:W-:Y:S01]  /*01b0*/  STS [R19], R4 ;  /* 0x0000000413007388 */ /* 0x0041e20000000800 */
[----:B------:R-:W-:Y:S06]  /*01c0*/  BAR.SYNC.DEFER_BLOCKING 0x0 ;  /* 0x0000000000007b1d */ /* 0x000fec0000010000 */
[----:B------:R-:W-:Y:S05]  /*01d0*/  @P0 BRA `(.L_x_2) ;  /* 0x00000000004c0947 */ /* 0x000fea0003800000 */
[----:B------:R-:W1:Y:S01]  /*01e0*/  LDS R0, [R19] ;  /* 0x0000000013007984 */ /* 0x000e620000000800 */
[----:B------:R2:W3:Y:S01]  /*01f0*/  LDC.64 R12, c[0x4][R18] ;  /* 0x01000000120c7b82 */ /* 0x0004e20000000a00 */
[----:B------:R-:W0:Y:S01]  /*0200*/  LDCU.64 UR4, c[0x4][0x30] ;  /* 0x01000600ff0477ac */ /* 0x000e220008000a00 */
[----:B------:R-:W-:Y:S01]  /*0210*/  IMAD.MOV.U32 R6, RZ, RZ, R16 ;  /* 0x000000ffff067224 */ /* 0x000fe200078e0010 */
[----:B------:R-:W4:Y:S01]  /*0220*/  LDS R3, [R19+0x200] ;  /* 0x0002000013037984 */ /* 0x000f220000000800 */
[----:B------:R-:W-:-:S03]  /*0230*/  IMAD.MOV.U32 R7, RZ, RZ, R17 ;  /* 0x000000ffff077224 */ /* 0x000fc600078e0011 */
[----:B------:R2:W-:Y:S01]  /*0240*/  STL [R1], R2 ;  /* 0x0000000201007387 */ /* 0x0005e20000100800 */
[----:B0-----:R-:W-:Y:S01]  /*0250*/  IMAD.U32 R4, RZ, RZ, UR4 ;  /* 0x00000004ff047e24 */ /* 0x001fe2000f8e00ff */
[----:B------:R-:W-:Y:S01]  /*0260*/  MOV R5, UR5 ;  /* 0x0000000500057c02 */ /* 0x000fe20008000f00 */
[----:B-1----:R-:W0:Y:S08]  /*0270*/  F2F.F64.F32 R8, R0 ;  /* 0x0000000000087310 */ /* 0x002e300000201800 */
[----:B----4-:R-:W1:Y:S01]  /*0280*/  F2F.F64.F32 R10, R3 ;  /* 0x00000003000a7310 */ /* 0x010e620000201800 */
[----:B0-----:R2:W-:Y:S04]  /*0290*/  STL.64 [R1+0x8], R8 ;  /* 0x0000080801007387 */ /* 0x0015e80000100a00 */
[----:B-1-3--:R2:W-:Y:S02]  /*02a0*/  STL.64 [R1+0x10], R10 ;  /* 0x0000100a01007387 */ /* 0x00a5e40000100a00 */
[----:B------:R-:W-:-:S07]  /*02b0*/  LEPC R20, `(.L_x_3) ;  /* 0x000000001014794e */ /* 0x000fce0000000000 */
[----:B--2---:R-:W-:Y:S05]  /*02c0*/  CALL.ABS.NOINC R12 ;  /* 0x000000000c007343 */ /* 0x004fea0003c00000 */
.L_x_3:
[----:B------:R-:W-:Y:S04]  /*02d0*/  LDS R0, [R19+0x200] ;  /* 0x0002000013007984 */ /* 0x000fe80000000800 */
[----:B------:R-:W0:Y:S02]  /*02e0*/  LDS R3, [R19] ;  /* 0x0000000013037984 */ /* 0x000e240000000800 */
[----:B0-----:R-:W-:-:S05]  /*02f0*/  FADD R0, R0, R3 ;  /* 0x0000000300007221 */ /* 0x001fca0000000000 */
[----:B------:R1:W-:Y:S02]  /*0300*/  STS [R19], R0 ;  /* 0x0000000013007388 */ /* 0x0003e40000000800 */
.L_x_2:
[----:B------:R-:W-:Y:S01]  /*0310*/  ISETP.GT.U32.AND P0, PT, R2, 0x3f, PT ;  /* 0x0000003f0200780c */ /* 0x000fe20003f04070 */
[----:B------:R-:W-:Y:S05]  /*0320*/  WARPSYNC.ALL ;  /* 0x0000000000007948 */ /* 0x000fea0003800000 */
[----:B------:R-:W-:Y:S07]  /*0330*/  BAR.SYNC.DEFER_BLOCKING 0x0 ;  /* 0x0000000000007b1d */ /* 0x000fee0000010000 */
[----:B------:R-:W-:Y:S05]  /*0340*/  @P0 BRA `(.L_x_4) ;  /* 0x0000000000500947 */ /* 0x000fea0003800000 */
[----:B-1----:R-:W1:Y:S01]  /*0350*/  LDS R0, [R19] ;  /* 0x0000000013007984 */ /* 0x002e620000000800 */
[----:B------:R-:W-:Y:S01]  /*0360*/  MOV R12, 0x70 ;  /* 0x00000070000c7802 */ /* 0x000fe20000000f00 */
[----:B------:R-:W0:Y:S01]  /*0370*/  LDCU.64 UR4, c[0x4][0x38] ;  /* 0x01000700ff0477ac */ /* 0x000e220008000a00 */
[----:B------:R-:W-:Y:S01]  /*0380*/  IMAD.MOV.U32 R6, RZ, RZ, R16 ;  /* 0x000000ffff067224 */ /* 0x000fe200078e0010 */
[----:B------:R-:W2:Y:S01]  /*0390*/  LDS R3, [R19+0x100] ;  /* 0x0001000013037984 */ /* 0x000ea20000000800 */
[----:B------:R-:W-:Y:S02]  /*03a0*/  IMAD.MOV.U32 R7, RZ, RZ, R17 ;  /* 0x000000ffff077224 */ /* 0x000fe400078e0011 */
[----:B------:R-:W3:Y:S01]  /*03b0*/  LDC.64 R12, c[0x4][R12] ;  /* 0x010000000c0c7b82 */ /* 0x000ee20000000a00 */
[----:B------:R4:W-:Y:S01]  /*03c0*/  STL [R1], R2 ;  /* 0x0000000201007387 */ /* 0x0009e20000100800 */
[----:B0-----:R-:W-:Y:S01]  /*03d0*/  IMAD.U32 R4, RZ, RZ, UR4 ;  /* 0x00000004ff047e24 */ /* 0x001fe2000f8e00ff */
[----:B------:R-:W-:Y:S01]  /*03e0*/  MOV R5, UR5 ;  /* 0x0000000500057c02 */ /* 0x000fe20008000f00 */
[----:B-1----:R-:W0:Y:S08]  /*03f0*/  F2F.F64.F32 R8, R0 ;  /* 0x0000000000087310 */ /* 0x002e300000201800 */
[----:B--2---:R-:W1:Y:S01]  /*0400*/  F2F.F64.F32 R10, R3 ;  /* 0x00000003000a7310 */ /* 0x004e620000201800 */
[----:B0-----:R4:W-:Y:S04]  /*0410*/  STL.64 [R1+0x8], R8 ;  /* 0x0000080801007387 */ /* 0x0019e80000100a00 */
[----:B-1-3--:R4:W-:Y:S02]  /*0420*/  STL.64 [R1+0x10], R10 ;  /* 0x0000100a01007387 */ /* 0x00a9e40000100a00 */
[----:B------:R-:W-:-:S07]  /*0430*/  LEPC R20, `(.L_x_5) ;  /* 0x000000001014794e */ /* 0x000fce0000000000 */
[----:B----4-:R-:W-:Y:S05]  /*0440*/  CALL.ABS.NOINC R12 ;  /* 0x000000000c007343 */ /* 0x010fea0003c00000 */
.L_x_5:
[----:B------:R-:W-:Y:S04]  /*0450*/  LDS R0, [R19+0x100] ;  /* 0x0001000013007984 */ /* 0x000fe80000000800 */
[----:B------:R-:W0:Y:S02]  /*0460*/  LDS R3, [R19] ;  /* 0x0000000013037984 */ /* 0x000e240000000800 */
[----:B0-----:R-:W-:-:S05]  /*0470*/  FADD R0, R0, R3 ;  /* 0x0000000300007221 */ /* 0x001fca0000000000 */
[----:B------:R2:W-:Y:S02]  /*0480*/  STS [R19], R0 ;  /* 0x0000000013007388 */ /* 0x0005e40000000800 */
.L_x_4:
[----:B------:R-:W-:Y:S01]  /*0490*/  ISETP.GT.U32.AND P0, PT, R2, 0x1f, PT ;  /* 0x0000001f0200780c */ /* 0x000fe20003f04070 */
[----:B------:R-:W-:Y:S05]  /*04a0*/  WARPSYNC.ALL ;  /* 0x0000000000007948 */ /* 0x000fea0003800000 */
[----:B------:R-:W-:Y:S07]  /*04b0*/  BAR.SYNC.DEFER_BLOCKING 0x0 ;  /* 0x0000000000007b1d */ /* 0x000fee0000010000 */
[----:B------:R-:W-:Y:S05]  /*04c0*/  @P0 BRA `(.L_x_6) ;  /* 0x0000000000500947 */ /* 0x000fea0003800000 */
[----:B-12---:R-:W1:Y:S01]  /*04d0*/  LDS R0, [R19] ;  /* 0x0000000013007984 */ /* 0x006e620000000800 */
        /* <DEDUP_REMOVED lines=15> */
.L_x_7:
[----:B------:R-:W-:Y:S04]  /*05d0*/  LDS R0, [R19+0x80] ;  /* 0x0000800013007984 */ /* 0x000fe80000000800 */
[----:B------:R-:W0:Y:S02]  /*05e0*/  LDS R3, [R19] ;  /* 0x0000000013037984 */ /* 0x000e240000000800 */
[----:B0-----:R-:W-:-:S05]  /*05f0*/  FADD R0, R0, R3 ;  /* 0x0000000300007221 */ /* 0x001fca0000000000 */
[----:B------:R3:W-:Y:S02]  /*0600*/  STS [R19], R0 ;  /* 0x0000000013007388 */ /* 0x0007e40000000800 */
.L_x_6:
[----:B------:R-:W-:Y:S01]  /*0610*/  ISETP.GT.U32.AND P0, PT, R2, 0xf, PT ;  /* 0x0000000f0200780c */ /* 0x000fe20003f04070 */
[----:B------:R-:W-:Y:S05]  /*0620*/  WARPSYNC.ALL ;  /* 0x0000000000007948 */ /* 0x000fea0003800000 */
[----:B------:R-:W-:Y:S07]  /*0630*/  BAR.SYNC.DEFER_BLOCKING 0x0 ;  /* 0x0000000000007b1d */ /* 0x000fee0000010000 */
[----:B------:R-:W-:Y:S05]  /*0640*/  @P0 BRA `(.L_x_8) ;  /* 0x0000000000500947 */ /* 0x000fea0003800000 */
[----:B-123--:R-:W1:Y:S01]  /*0650*/  LDS R0, [R19] ;  /* 0x0000000013007984 */ /* 0x00ee620000000800 */
[----:B------:R-:W-:Y:S01]  /*0660*/  MOV R12, 0x70 ;  /* 0x00000070000c7802 */ /* 0x000fe20000000f00 */
[----:B------:R-:W0:Y:S01]  /*0670*/  LDCU.64 UR4, c[0x4][0x48] ;  /* 0x01000900ff0477ac */ /* 0x000e220008000a00 */
[----:B------:R-:W-:Y:S01]  /*0680*/  IMAD.MOV.U32 R6, RZ, RZ, R16 ;  /* 0x000000ffff067224 */ /* 0x000fe200078e0010 */
[----:B------:R-:W2:Y:S01]  /*0690*/  LDS R3, [R19+0x40] ;  /* 0x0000400013037984 */ /* 0x000ea20000000800 */
[----:B------:R-:W-:Y:S02]  /*06a0*/  MOV R7, R17 ;  /* 0x0000001100077202 */ /* 0x000fe40000000f00 */
[----:B------:R-:W3:Y:S01]  /*06b0*/  LDC.64 R12, c[0x4][R12] ;  /* 0x010000000c0c7b82 */ /* 0x000ee20000000a00 */
[----:B------:R4:W-:Y:S01]  /*06c0*/  STL [R1], R2 ;  /* 0x0000000201007387 */ /* 0x0009e20000100800 */
[----:B0-----:R-:W-:Y:S01]  /*06d0*/  MOV R4, UR4 ;  /* 0x0000000400047c02 */ /* 0x001fe20008000f00 */
[----:B------:R-:W-:Y:S01]  /*06e0*/  IMAD.U32 R5, RZ, RZ, UR5 ;  /* 0x00000005ff057e24 */ /* 0x000fe2000f8e00ff */
[----:B-1----:R-:W0:Y:S08]  /*06f0*/  F2F.F64.F32 R8, R0 ;  /* 0x0000000000087310 */ /* 0x002e300000201800 */
[----:B--2---:R-:W1:Y:S01]  /*0700*/  F2F.F64.F32 R10, R3 ;  /* 0x00000003000a7310 */ /* 0x004e620000201800 */
[----:B0-----:R4:W-:Y:S04]  /*0710*/  STL.64 [R1+0x8], R8 ;  /* 0x0000080801007387 */ /* 0x0019e80000100a00 */
[----:B-1-3--:R4:W-:Y:S02]  /*0720*/  STL.64 [R1+0x10], R10 ;  /* 0x0000100a01007387 */ /* 0x00a9e40000100a00 */
[----:B------:R-:W-:-:S07]  /*0730*/  LEPC R20, `(.L_x_9) ;  /* 0x000000001014794e */ /* 0x000fce0000000000 */
[----:B----4-:R-:W-:Y:S05]  /*0740*/  CALL.ABS.NOINC R12 ;  /* 0x000000000c007343 */ /* 0x010fea0003c00000 */
.L_x_9:
[----:B------:R-:W-:Y:S04]  /*0750*/  LDS R0, [R19+0x40] ;  /* 0x0000400013007984 */ /* 0x000fe80000000800 */
[----:B------:R-:W0:Y:S02]  /*0760*/  LDS R3, [R19] ;  /* 0x0000000013037984 */ /* 0x000e240000000800 */
[----:B0-----:R-:W-:-:S05]  /*0770*/  FADD R0, R0, R3 ;  /* 0x0000000300007221 */ /* 0x001fca0000000000 */
[----:B------:R4:W-:Y:S02]  /*0780*/  STS [R19], R0 ;  /* 0x0000000013007388 */ /* 0x0009e40000000800 */
.L_x_8:
[----:B------:R-:W-:Y:S01]  /*0790*/  ISETP.GT.U32.AND P0, PT, R2, 0x7, PT ;  /* 0x000000070200780c */ /* 0x000fe20003f04070 */
[----:B------:R-:W-:Y:S05]  /*07a0*/  WARPSYNC.ALL ;  /* 0x0000000000007948 */ /* 0x000fea0003800000 */
[----:B------:R-:W-:Y:S07]  /*07b0*/  BAR.SYNC.DEFER_BLOCKING 0x0 ;  /* 0x0000000000007b1d */ /* 0x000fee0000010000 */
[----:B------:R-:W-:Y:S05]  /*07c0*/  @P0 BRA `(.L_x_10) ;  /* 0x0000000000500947 */ /* 0x000fea0003800000 */
[----:B-1234-:R-:W1:Y:S01]  /*07d0*/  LDS R0, [R19] ;  /* 0x0000000013007984 */ /* 0x01ee620000000800 */
[----:B------:R-:W-:Y:S01]  /*07e0*/  MOV R12, 0x70 ;  /* 0x00000070000c7802 */ /* 0x000fe20000000f00 */
[----:B------:R-:W0:Y:S01]  /*07f0*/  LDCU.64 UR4, c[0x4][0x50] ;  /* 0x01000a00ff0477ac */ /* 0x000e220008000a00 */
[----:B------:R-:W-:Y:S01]  /*0800*/  MOV R6, R16 ;  /* 0x0000001000067202 */ /* 0x000fe20000000f00 */
[----:B------:R-:W2:Y:S01]  /*0810*/  LDS R3, [R19+0x20] ;  /* 0x0000200013037984 */ /* 0x000ea20000000800 */
[----:B------:R-:W-:Y:S02]  /*0820*/  IMAD.MOV.U32 R7, RZ, RZ, R17 ;  /* 0x000000ffff077224 */ /* 0x000fe400078e0011 */
[----:B------:R-:W3:Y:S01]  /*0830*/  LDC.64 R12, c[0x4][R12] ;  /* 0x010000000c0c7b82 */ /* 0x000ee20000000a00 */
[----:B------:R4:W-:Y:S01]  /*0840*/  STL [R1], R2 ;  /* 0x0000000201007387 */ /* 0x0009e20000100800 */
[----:B0-----:R-:W-:Y:S02]  /*0850*/  IMAD.U32 R4, RZ, RZ, UR4 ;  /* 0x00000004ff047e24 */ /* 0x001fe4000f8e00ff */
[----:B------:R-:W-:Y:S01]  /*0860*/  IMAD.U32 R5, RZ, RZ, UR5 ;  /* 0x00000005ff057e24 */ /* 0x000fe2000f8e00ff */
[----:B-1----:R-:W0:Y:S08]  /*0870*/  F2F.F64.F32 R8, R0 ;  /* 0x0000000000087310 */ /* 0x002e300000201800 */
[----:B--2---:R-:W1:Y:S01]  /*0880*/  F2F.F64.F32 R10, R3 ;  /* 0x00000003000a7310 */ /* 0x004e620000201800 */
[----:B0-----:R4:W-:Y:S04]  /*0890*/  STL.64 [R1+0x8], R8 ;  /* 0x0000080801007387 */ /* 0x0019e80000100a00 */
[----:B-1-3--:R4:W-:Y:S02]  /*08a0*/  STL.64 [R1+0x10], R10 ;  /* 0x0000100a01007387 */ /* 0x00a9e40000100a00 */
[----:B------:R-:W-:-:S07]  /*08b0*/  LEPC R20, `(.L_x_11) ;  /* 0x000000001014794e */ /* 0x000fce0000000000 */
[----:B----4-:R-:W-:Y:S05]  /*08c0*/  CALL.ABS.NOINC R12 ;  /* 0x000000000c007343 */ /* 0x010fea0003c00000 */
.L_x_11:
[----:B------:R-:W-:Y:S04]  /*08d0*/  LDS R0, [R19+0x20] ;  /* 0x0000200013007984 */ /* 0x000fe80000000800 */
[----:B------:R-:W0:Y:S02]  /*08e0*/  LDS R3, [R19] ;  /* 0x0000000013037984 */ /* 0x000e240000000800 */
[----:B0-----:R-:W-:-:S05]  /*08f0*/  FADD R0, R0, R3 ;  /* 0x0000000300007221 */ /* 0x001fca0000000000 */
[----:B------:R0:W-:Y:S02]  /*0900*/  STS [R19], R0 ;  /* 0x0000000013007388 */ /* 0x0001e40000000800 */
.L_x_10:
[----:B------:R-:W-:Y:S01]  /*0910*/  ISETP.GT.U32.AND P0, PT, R2, 0x3, PT ;  /* 0x000000030200780c */ /* 0x000fe20003f04070 */
[----:B------:R-:W-:Y:S05]  /*0920*/  WARPSYNC.ALL ;  /* 0x0000000000007948 */ /* 0x000fea0003800000 */
[----:B------:R-:W-:Y:S07]  /*0930*/  BAR.SYNC.DEFER_BLOCKING 0x0 ;  /* 0x0000000000007b1d */ /* 0x000fee0000010000 */
[----:B------:R-:W-:Y:S05]  /*0940*/  @P0 BRA `(.L_x_12) ;  /* 0x0000000000500947 */ /* 0x000fea0003800000 */
[----:B01234-:R-:W0:Y:S01]  /*0950*/  LDS R0, [R19] ;  /* 0x0000000013007984 */ /* 0x01fe220000000800 */
[----:B------:R-:W-:Y:S01]  /*0960*/  MOV R12, 0x70 ;  /* 0x00000070000c7802 */ /* 0x000fe20000000f00 */
[----:B------:R-:W1:Y:S01]  /*0970*/  LDCU.64 UR4, c[0x4][0x58] ;  /* 0x01000b00ff0477ac */ /* 0x000e620008000a00 */
[----:B------:R-:W-:Y:S01]  /*0980*/  IMAD.MOV.U32 R6, RZ, RZ, R16 ;  /* 0x000000ffff067224 */ /* 0x000fe200078e0010 */
[----:B------:R-:W2:Y:S01]  /*0990*/  LDS R3, [R19+0x10] ;  /* 0x0000100013037984 */ /* 0x000ea20000000800 */
[----:B------:R-:W-:Y:S02]  /*09a0*/  IMAD.MOV.U32 R7, RZ, RZ, R17 ;  /* 0x000000ffff077224 */ /* 0x000fe400078e0011 */
[----:B------:R-:W3:Y:S01]  /*09b0*/  LDC.64 R12, c[0x4][R12] ;  /* 0x010000000c0c7b82 */ /* 0x000ee20000000a00 */
[----:B------:R4:W-:Y:S01]  /*09c0*/  STL [R1], R2 ;  /* 0x0000000201007387 */ /* 0x0009e20000100800 */
[----:B-1----:R-:W-:Y:S01]  /*09d0*/  IMAD.U32 R4, RZ, RZ, UR4 ;  /* 0x00000004ff047e24 */ /* 0x002fe2000f8e00ff */
[----:B------:R-:W-:Y:S01]  /*09e0*/  MOV R5, UR5 ;  /* 0x0000000500057c02 */ /* 0x000fe20008000f00 */
[----:B0-----:R-:W0:Y:S08]  /*09f0*/  F2F.F64.F32 R8, R0 ;  /* 0x0000000000087310 */ /* 0x001e300000201800 */
[----:B--2---:R-:W1:Y:S01]  /*0a00*/  F2F.F64.F32 R10, R3 ;  /* 0x00000003000a7310 */ /* 0x004e620000201800 */
[----:B0-----:R4:W-:Y:S04]  /*0a10*/  STL.64 [R1+0x8], R8 ;  /* 0x0000080801007387 */ /* 0x0019e80000100a00 */
[----:B-1-3--:R4:W-:Y:S02]  /*0a20*/  STL.64 [R1+0x10], R10 ;  /* 0x0000100a01007387 */ /* 0x00a9e40000100a00 */
[----:B------:R-:W-:-:S07]  /*0a30*/  LEPC R20, `(.L_x_13) ;  /* 0x000000001014794e */ /* 0x000fce0000000000 */
[----:B----4-:R-:W-:Y:S05]  /*0a40*/  CALL.ABS.NOINC R12 ;  /* 0x000000000c007343 */ /* 0x010fea0003c00000 */
.L_x_13:
[----:B------:R-:W-:Y:S04]  /*0a50*/  LDS R0, [R19+0x10] ;  /* 0x0000100013007984 */ /* 0x000fe80000000800 */
[----:B------:R-:W0:Y:S02]  /*0a60*/  LDS R3, [R19] ;  /* 0x0000000013037984 */ /* 0x000e240000000800 */
[----:B0-----:R-:W-:-:S05]  /*0a70*/  FADD R0, R0, R3 ;  /* 0x0000000300007221 */ /* 0x001fca0000000000 */
[----:B------:R0:W-:Y:S02]  /*0a80*/  STS [R19], R0 ;  /* 0x0000000013007388 */ /* 0x0001e40000000800 */
.L_x_12:
        /* <DEDUP_REMOVED lines=9> */
[----:B------:R-:W-:Y:S02]  /*0b20*/  MOV R7, R17 ;  /* 0x0000001100077202 */ /* 0x000fe40000000f00 */
[----:B------:R-:W3:Y:S01]  /*0b30*/  LDC.64 R12, c[0x4][R12] ;  /* 0x010000000c0c7b82 */ /* 0x000ee20000000a00 */
[----:B------:R4:W-:Y:S01]  /*0b40*/  STL [R1], R2 ;  /* 0x0000000201007387 */ /* 0x0009e20000100800 */
[----:B-1----:R-:W-:Y:S01]  /*0b50*/  MOV R4, UR4 ;  /* 0x0000000400047c02 */ /* 0x002fe20008000f00 */
[----:B------:R-:W-:Y:S01]  /*0b60*/  IMAD.U32 R5, RZ, RZ, UR5 ;  /* 0x00000005ff057e24 */ /* 0x000fe2000f8e00ff */
[----:B0-----:R-:W0:Y:S08]  /*0b70*/  F2F.F64.F32 R8, R0 ;  /* 0x0000000000087310 */ /* 0x001e300000201800 */
[----:B--2---:R-:W1:Y:S01]  /*0b80*/  F2F.F64.F32 R10, R3 ;  /* 0x00000003000a7310 */ /* 0x004e620000201800 */
[----:B0-----:R4:W-:Y:S04]  /*0b90*/  STL.64 [R1+0x8], R8 ;  /* 0x0000080801007387 */ /* 0x0019e80000100a00 */
[----:B-1-3--:R4:W-:Y:S02]  /*0ba0*/  STL.64 [R1+0x10], R10 ;  /* 0x0000100a01007387 */ /* 0x00a9e40000100a00 */
[----:B------:R-:W-:-:S07]  /*0bb0*/  LEPC R20, `(.L_x_15) ;  /* 0x000000001014794e */ /* 0x000fce0000000000 */
[----:B----4-:R-:W-:Y:S05]  /*0bc0*/  CALL.ABS.NOINC R12 ;  /* 0x000000000c007343 */ /* 0x010fea0003c00000 */
.L_x_15:
[----:B------:R-:W-:Y:S04]  /*0bd0*/  LDS R0, [R19+0x8] ;  /* 0x0000080013007984 */ /* 0x000fe80000000800 */
[----:B------:R-:W0:Y:S02]  /*0be0*/  LDS R3, [R19] ;  /* 0x0000000013037984 */ /* 0x000e240000000800 */
[----:B0-----:R-:W-:-:S05]  /*0bf0*/  FADD R0, R0, R3 ;  /* 0x0000000300007221 */ /* 0x001fca0000000000 */
[----:B------:R0:W-:Y:S02]  /*0c00*/  STS [R19], R0 ;  /* 0x0000000013007388 */ /* 0x0001e40000000800 */
.L_x_14:
[----:B------:R-:W-:Y:S05]  /*0c10*/  WARPSYNC.ALL ;  /* 0x0000000000007948 */ /* 0x000fea0003800000 */
[----:B------:R-:W-:Y:S01]  /*0c20*/  BAR.SYNC.DEFER_BLOCKING 0x0 ;  /* 0x0000000000007b1d */ /* 0x000fe20000010000 */
[----:B------:R-:W-:-:S13]  /*0c30*/  ISETP.NE.AND P0, PT, R2, RZ, PT ;  /* 0x000000ff0200720c */ /* 0x000fda0003f05270 */
[----:B------:R-:W-:Y:S05]  /*0c40*/  @P0 EXIT ;  /* 0x000000000000094d */ /* 0x000fea0003800000 */
[----:B01234-:R-:W-:Y:S01]  /*0c50*/  MOV R0, 0x70 ;  /* 0x0000007000007802 */ /* 0x01ffe20000000f00 */
[----:B------:R0:W-:Y:S01]  /*0c60*/  STL [R1], RZ ;  /* 0x000000ff01007387 */ /* 0x0001e20000100800 */
[----:B------:R-:W1:Y:S01]  /*0c70*/  LDCU.64 UR4, c[0x4][0x68] ;  /* 0x01000d00ff0477ac */ /* 0x000e620008000a00 */
[----:B------:R-:W-:Y:S01]  /*0c80*/  MOV R6, R16 ;  /* 0x0000001000067202 */ /* 0x000fe20000000f00 */
[----:B------:R0:W2:Y:S01]  /*0c90*/  LDC.64 R2, c[0x4][R0] ;  /* 0x0100000000027b82 */ /* 0x0000a20000000a00 */
[----:B------:R-:W-:Y:S02]  /*0ca0*/  IMAD.MOV.U32 R7, RZ, RZ, R17 ;  /* 0x000000ffff077224 */ /* 0x000fe400078e0011 */
[----:B-1----:R-:W-:Y:S02]  /*0cb0*/  IMAD.U32 R4, RZ, RZ, UR4 ;  /* 0x00000004ff047e24 */ /* 0x002fe4000f8e00ff */
[----:B0-----:R-:W-:-:S07]  /*0cc0*/  IMAD.U32 R5, RZ, RZ, UR5 ;  /* 0x00000005ff057e24 */ /* 0x001fce000f8e00ff */
[----:B------:R-:W-:-:S07]  /*0cd0*/  LEPC R20, `(.L_x_16) ;  /* 0x000000001014794e */ /* 0x000fce0000000000 */
[----:B--2---:R-:W-:Y:S05]  /*0ce0*/  CALL.ABS.NOINC R2 ;  /* 0x0000000002007343 */ /* 0x004fea0003c00000 */
.L_x_16:
[----:B------:R-:W0:Y:S01]  /*0cf0*/  S2UR UR5, SR_CgaCtaId ;  /* 0x00000000000579c3 */ /* 0x000e220000008800 */
[----:B------:R-:W-:-:S07]  /*0d00*/  UMOV UR4, 0x400 ;  /* 0x0000040000047882 */ /* 0x000fce0000000000 */
[----:B------:R-:W1:Y:S01]  /*0d10*/  LDC.64 R2, c[0x0][0x388] ;  /* 0x0000e200ff027b82 */ /* 0x000e620000000a00 */
[----:B0-----:R-:W-:-:S09]  /*0d20*/  ULEA UR4, UR5, UR4, 0x18 ;  /* 0x0000000405047291 */ /* 0x001fd2000f8ec0ff */
[----:B------:R-:W0:Y:S02]  /*0d30*/  LDS.64 R4, [UR4] ;  /* 0x00000004ff047984 */ /* 0x000e240008000a00 */
[----:B0-----:R-:W-:-:S05]  /*0d40*/  FADD R5, R4, R5 ;  /* 0x0000000504057221 */ /* 0x001fca0000000000 */
[----:B-1----:R-:W-:Y:S01]  /*0d50*/  STG.E desc[UR36][R2.64], R5 ;  /* 0x0000000502007986 */ /* 0x002fe2000c101924 */
[----:B------:R-:W-:Y:S05]  /*0d60*/  EXIT ;  /* 0x000000000000794d */ /* 0x000fea0003800000 */
.L_x_17:
        /* <DEDUP_REMOVED lines=9> */
.L_x_47:


//--------------------- .text._Z12VecSumKnl_v2PKfPf --------------------------
	.section	.text._Z12VecSumKnl_v2PKfPf,"ax",@progbits
	.align	128
        .global         _Z12VecSumKnl_v2PKfPf
        .type           _Z12VecSumKnl_v2PKfPf,@function
        .size           _Z12VecSumKnl_v2PKfPf,(.L_x_48 - _Z12VecSumKnl_v2PKfPf)
        .other          _Z12VecSumKnl_v2PKfPf,@"STO_CUDA_ENTRY STV_DEFAULT"
_Z12VecSumKnl_v2PKfPf:
.text._Z12VecSumKnl_v2PKfPf:
[----:B------:R-:W-:Y:S01]  /*0000*/  LDC R1, c[0x0][0x37c] ;  /* 0x0000df00ff017b82 */ /* 0x000fe20000000800 */
[----:B------:R-:W0:Y:S07]  /*0010*/  S2R R9, SR_TID.X ;  /* 0x0000000000097919 */ /* 0x000e2e0000002100 */
[----:B------:R-:W0:Y:S01]  /*0020*/  LDC.64 R2, c[0x0][0x380] ;  /* 0x0000e000ff027b82 */ /* 0x000e220000000a00 */
[----:B------:R-:W1:Y:S01]  /*0030*/  LDCU.64 UR6, c[0x0][0x358] ;  /* 0x00006b00ff0677ac */ /* 0x000e620008000a00 */
[----:B0-----:R-:W-:-:S06]  /*0040*/  IMAD.WIDE.U32 R2, R9, 0x4, R2 ;  /* 0x0000000409027825 */ /* 0x001fcc00078e0002 */
[----:B-1----:R-:W2:Y:S01]  /*0050*/  LDG.E R2, desc[UR6][R2.64] ;  /* 0x0000000602027981 */ /* 0x002ea2000c1e1900 */
[----:B------:R-:W0:Y:S01]  /*0060*/  S2UR UR5, SR_CgaCtaId ;  /* 0x00000000000579c3 */ /* 0x000e220000008800 */
[----:B------:R-:W-:Y:S01]  /*0070*/  UMOV UR4, 0x400 ;  /* 0x0000040000047882 */ /* 0x000fe20000000000 */
[C---:B------:R-:W-:Y:S01]  /*0080*/  ISETP.GT.U32.AND P1, PT, R9.reuse, 0x7f, PT ;  /* 0x0000007f0900780c */ /* 0x040fe20003f24070 */
[----:B------:R-:W-:Y:S01]  /*0090*/  BSSY.RECONVERGENT B0, `(.L_x_18) ;  /* 0x000002b000007945 */ /* 0x000fe20003800200 */
[C---:B------:R-:W-:Y:S02]  /*00a0*/  ISETP.GT.U32.AND P0, PT, R9.reuse, 0x3f, PT ;  /* 0x0000003f0900780c */ /* 0x040fe40003f04070 */
[----:B------:R-:W-:Y:S01]  /*00b0*/  ISETP.NE.AND P2, PT, R9, RZ, PT ;  /* 0x000000ff0900720c */ /* 0x000fe20003f45270 */
[----:B0-----:R-:W-:-:S06]  /*00c0*/  ULEA UR4, UR5, UR4, 0x18 ;  /* 0x0000000405047291 */ /* 0x001fcc000f8ec0ff */
[----:B------:R-:W-:-:S05]  /*00d0*/  LEA R5, R9, UR4, 0x2 ;  /* 0x0000000409057c11 */ /* 0x000fca000f8e10ff */
[----:B--2---:R-:W-:Y:S01]  /*00e0*/  STS [R5], R2 ;  /* 0x0000000205007388 */ /* 0x004fe20000000800 */
[----:B------:R-:W-:Y:S06]  /*00f0*/  BAR.SYNC.DEFER_BLOCKING 0x0 ;  /* 0x0000000000007b1d */ /* 0x000fec0000010000 */
[----:B------:R-:W-:Y:S04]  /*0100*/  @!P1 LDS R0, [R5+0x200] ;  /* 0x0002000005009984 */ /* 0x000fe80000000800 */
[----:B------:R-:W0:Y:S02]  /*0110*/  @!P1 LDS R7, [R5] ;  /* 0x0000000005079984 */ /* 0x000e240000000800 */
[----:B0-----:R-:W-:-:S05]  /*0120*/  @!P1 FADD R0, R0, R7 ;  /* 0x0000000700009221 */ /* 0x001fca0000000000 */
[----:B------:R-:W-:Y:S01]  /*0130*/  @!P1 STS [R5], R0 ;  /* 0x0000000005009388 */ /* 0x000fe20000000800 */
[----:B------:R-:W-:Y:S01]  /*0140*/  BAR.SYNC.DEFER_BLOCKING 0x0 ;  /* 0x0000000000007b1d */ /* 0x000fe20000010000 */
[----:B------:R-:W-:-:S05]  /*0150*/  ISETP.GT.U32.AND P1, PT, R9, 0x1f, PT ;  /* 0x0000001f0900780c */ /* 0x000fca0003f24070 */
[----:B------:R-:W-:Y:S04]  /*0160*/  @!P0 LDS R3, [R5+0x100] ;  /* 0x0001000005038984 */ /* 0x000fe80000000800 */
[----:B------:R-:W0:Y:S02]  /*0170*/  @!P0 LDS R4, [R5] ;  /* 0x0000000005048984 */ /* 0x000e240000000800 */
[----:B0-----:R-:W-:-:S05]  /*0180*/  @!P0 FADD R4, R3, R4 ;  /* 0x0000000403048221 */ /* 0x001fca0000000000 */
[----:B------:R0:W-:Y:S01]  /*0190*/  @!P0 STS [R5], R4 ;  /* 0x0000000405008388 */ /* 0x0001e20000000800 */
[----:B------:R-:W-:Y:S06]  /*01a0*/  BAR.SYNC.DEFER_BLOCKING 0x0 ;  /* 0x0000000000007b1d */ /* 0x000fec0000010000 */
[----:B------:R-:W-:Y:S05]  /*01b0*/  @P1 BRA `(.L_x_19) ;  /* 0x0000000000601947 */ /* 0x000fea0003800000 */
[----:B------:R-:W-:Y:S04]  /*01c0*/  LDS R0, [R5+0x80] ;  /* 0x0000800005007984 */ /* 0x000fe80000000800 */
[----:B------:R-:W1:Y:S02]  /*01d0*/  LDS R3, [R5] ;  /* 0x0000000005037984 */ /* 0x000e640000000800 */
[----:B-1----:R-:W-:-:S05]  /*01e0*/  FADD R0, R0, R3 ;  /* 0x0000000300007221 */ /* 0x002fca0000000000 */
[----:B------:R-:W-:Y:S04]  /*01f0*/  STS [R5], R0 ;  /* 0x0000000005007388 */ /* 0x000fe80000000800 */
[----:B------:R-:W-:Y:S04]  /*0200*/  LDS R2, [R5+0x40] ;  /* 0x0000400005027984 */ /* 0x000fe80000000800 */
[----:B------:R-:W1:Y:S02]  /*0210*/  LDS R3, [R5] ;  /* 0x0000000005037984 */ /* 0x000e640000000800 */
[----:B-1----:R-:W-:-:S05]  /*0220*/  FADD R2, R2, R3 ;  /* 0x0000000302027221 */ /* 0x002fca0000000000 */
[----:B------:R-:W-:Y:S04]  /*0230*/  STS [R5], R2 ;  /* 0x0000000205007388 */ /* 0x000fe80000000800 */
[----:B------:R-:W-:Y:S04]  /*0240*/  LDS R3, [R5+0x20] ;  /* 0x0000200005037984 */ /* 0x000fe80000000800 */
[----:B0-----:R-:W0:Y:S02]  /*0250*/  LDS R4, [R5] ;  /* 0x0000000005047984 */ /* 0x001e240000000800 */
[----:B0-----:R-:W-:-:S05]  /*0260*/  FADD R4, R3, R4 ;  /* 0x0000000403047221 */ /* 0x001fca0000000000 */
[----:B------:R-:W-:Y:S04]  /*0270*/  STS [R5], R4 ;  /* 0x0000000405007388 */ /* 0x000fe80000000800 */
[----:B------:R-:W-:Y:S04]  /*0280*/  LDS R3, [R5+0x10] ;  /* 0x0000100005037984 */ /* 0x000fe80000000800 */
[----:B------:R-:W0:Y:S02]  /*0290*/  LDS R6, [R5] ;  /* 0x0000000005067984 */ /* 0x000e240000000800 */
        /* <DEDUP_REMOVED lines=9> */
[----:B------:R1:W-:Y:S02]  /*0330*/  STS [R5], R2 ;  /* 0x0000000205007388 */ /* 0x0003e40000000800 */
.L_x_19:
[----:B------:R-:W-:Y:S05]  /*0340*/  BSYNC.RECONVERGENT B0 ;  /* 0x0000000000007941 */ /* 0x000fea0003800200 */
.L_x_18:
[----:B------:R-:W-:Y:S06]  /*0350*/  BAR.SYNC.DEFER_BLOCKING 0x0 ;  /* 0x0000000000007b1d */ /* 0x000fec0000010000 */
[----:B------:R-:W-:Y:S05]  /*0360*/  @P2 EXIT ;  /* 0x000000000000294d */ /* 0x000fea0003800000 */
[----:B01----:R-:W0:Y:S01]  /*0370*/  LDS R5, [UR4] ;  /* 0x00000004ff057984 */ /* 0x003e220008000800 */
[----:B------:R-:W0:Y:S03]  /*0380*/  LDC.64 R2, c[0x0][0x388] ;  /* 0x0000e200ff027b82 */ /* 0x000e260000000a00 */
[----:B0-----:R-:W-:Y:S01]  /*0390*/  STG.E desc[UR6][R2.64], R5 ;  /* 0x0000000502007986 */ /* 0x001fe2000c101906 */
[----:B------:R-:W-:Y:S05]  /*03a0*/  EXIT ;  /* 0x000000000000794d */ /* 0x000fea0003800000 */
.L_x_20:
        /* <DEDUP_REMOVED lines=13> */
.L_x_48:


//--------------------- .text._Z7reduce4PfS_      --------------------------
	.section	.text._Z7reduce4PfS_,"ax",@progbits
	.align	128
        .global         _Z7reduce4PfS_
        .type           _Z7reduce4PfS_,@function
        .size           _Z7reduce4PfS_,(.L_x_49 - _Z7reduce4PfS_)
        .other          _Z7reduce4PfS_,@"STO_CUDA_ENTRY STV_DEFAULT"
_Z7reduce4PfS_:
.text._Z7reduce4PfS_:
[----:B------:R-:W0:Y:S01]  /*0000*/  LDC R1, c[0x0][0x37c] ;  /* 0x0000df00ff017b82 */ /* 0x000e220000000800 */
[----:B------:R-:W1:Y:S01]  /*0010*/  S2R R18, SR_TID.X ;  /* 0x0000000000127919 */ /* 0x000e620000002100 */
[----:B------:R-:W2:Y:S06]  /*0020*/  LDCU UR6, c[0x0][0x2fc] ;  /* 0x00005f80ff0677ac */ /* 0x000eac0008000800 */
[----:B------:R-:W3:Y:S01]  /*0030*/  S2UR UR4, SR_CTAID.X ;  /* 0x00000000000479c3 */ /* 0x000ee20000002500 */
[----:B0-----:R-:W-:Y:S01]  /*0040*/  VIADD R1, R1, 0xffffffe8 ;  /* 0xffffffe801017836 */ /* 0x001fe20000000000 */
[----:B------:R-:W0:Y:S06]  /*0050*/  LDCU.64 UR36, c[0x0][0x358] ;  /* 0x00006b00ff2477ac */ /* 0x000e2c0008000a00 */
[----:B------:R-:W4:Y:S08]  /*0060*/  LDC.64 R16, c[0x0][0x380] ;  /* 0x0000e000ff107b82 */ /* 0x000f300000000a00 */
[----:B------:R-:W5:Y:S01]  /*0070*/  S2UR UR5, SR_CgaCtaId ;  /* 0x00000000000579c3 */ /* 0x000f620000008800 */
[----:B------:R-:W-:Y:S01]  /*0080*/  MOV R2, 0x70 ;  /* 0x0000007000027802 */ /* 0x000fe20000000f00 */
[----:B------:R-:W2:Y:S06]  /*0090*/  LDCU.64 UR8, c[0x4][0x20] ;  /* 0x01000400ff0877ac */ /* 0x000eac0008000a00 */
[----:B------:R-:W3:Y:S02]  /*00a0*/  LDC R24, c[0x0][0x360] ;  /* 0x0000d800ff187b82 */ /* 0x000ee40000000800 */
[----:B---3--:R-:W-:-:S04]  /*00b0*/  IMAD R25, R24, UR4, RZ ;  /* 0x0000000418197c24 */ /* 0x008fc8000f8e02ff */
[----:B-1----:R-:W-:-:S04]  /*00c0*/  IMAD R25, R25, 0x2, R18 ;  /* 0x0000000219197824 */ /* 0x002fc800078e0212 */
[----:B----4-:R-:W-:-:S05]  /*00d0*/  IMAD.WIDE.U32 R16, R25, 0x4, R16 ;  /* 0x0000000419107825 */ /* 0x010fca00078e0010 */
[----:B0-----:R-:W3:Y:S01]  /*00e0*/  LDG.E R0, desc[UR36][R16.64] ;  /* 0x0000002410007981 */ /* 0x001ee2000c1e1900 */
[----:B------:R-:W-:Y:S01]  /*00f0*/  UMOV UR4, 0x400 ;  /* 0x0000040000047882 */ /* 0x000fe20000000000 */
[----:B------:R-:W0:Y:S01]  /*0100*/  LDC.64 R2, c[0x4][R2] ;  /* 0x0100000002027b82 */ /* 0x000e220000000a00 */
[----:B-----5:R-:W-:Y:S01]  /*0110*/  ULEA UR4, UR5, UR4, 0x18 ;  /* 0x0000000405047291 */ /* 0x020fe2000f8ec0ff */
[----:B------:R1:W-:Y:S01]  /*0120*/  STL [R1], R18 ;  /* 0x0000001201007387 */ /* 0x0003e20000100800 */
[----:B------:R-:W4:Y:S01]  /*0130*/  LDCU UR5, c[0x0][0x2f8] ;  /* 0x00005f00ff0577ac */ /* 0x000f220008000800 */
[----:B--2---:R-:W-:Y:S01]  /*0140*/  IMAD.U32 R4, RZ, RZ, UR8 ;  /* 0x00000008ff047e24 */ /* 0x004fe2000f8e00ff */
[----:B------:R-:W-:Y:S02]  /*0150*/  MOV R5, UR9 ;  /* 0x0000000900057c02 */ /* 0x000fe40008000f00 */
[----:B------:R-:W-:Y:S02]  /*0160*/  LEA R19, R18, UR4, 0x2 ;  /* 0x0000000412137c11 */ /* 0x000fe4000f8e10ff */
[----:B----4-:R-:W-:-:S04]  /*0170*/  IADD3 R22, P0, PT, R1, UR5, RZ ;  /* 0x0000000501167c10 */ /* 0x010fc8000ff1e0ff */
[----:B------:R-:W-:Y:S01]  /*0180*/  IADD3.X R23, PT, PT, RZ, UR6, RZ, P0, !PT ;  /* 0x00000006ff177c10 */ /* 0x000fe200087fe4ff */
[----:B------:R-:W-:-:S03]  /*0190*/  IMAD.MOV.U32 R6, RZ, RZ, R22 ;  /* 0x000000ffff067224 */ /* 0x000fc600078e0016 */
[----:B------:R-:W-:Y:S01]  /*01a0*/  MOV R7, R23 ;  /* 0x0000001700077202 */ /* 0x000fe20000000f00 */
[----:B0--3--:R1:W-:Y:S06]  /*01b0*/  STS [R19], R0 ;  /* 0x0000000013007388 */ /* 0x0093ec0000000800 */
[----:B------:R-:W-:-:S07]  /*01c0*/  LEPC R20, `(.L_x_21) ;  /* 0x000000001014794e */ /* 0x000fce0000000000 */
[----:B-1----:R-:W-:Y:S05]  /*01d0*/  CALL.ABS.NOINC R2 ;  /* 0x0000000002007343 */ /* 0x002fea0003c00000 */
.L_x_21:
[----:B------:R-:W0:Y:S01]  /*01e0*/  LDC.64 R2, c[0x0][0x380] ;  /* 0x0000e000ff027b82 */ /* 0x000e220000000a00 */
[----:B------:R-:W-:Y:S07]  /*01f0*/  WARPSYNC.ALL ;  /* 0x0000000000007948 */ /* 0x000fee0003800000 */
[----:B------:R-:W-:Y:S01]  /*0200*/  BAR.SYNC.DEFER_BLOCKING 0x0 ;  /* 0x0000000000007b1d */ /* 0x000fe20000010000 */
[----:B------:R-:W-:-:S04]  /*0210*/  IMAD.IADD R25, R25, 0x1, R24 ;  /* 0x0000000119197824 */ /* 0x000fc800078e0218 */
[----:B0-----:R-:W-:Y:S01]  /*0220*/  IMAD.WIDE.U32 R2, R25, 0x4, R2 ;  /* 0x0000000419027825 */ /* 0x001fe200078e0002 */
[----:B------:R-:W2:Y:S05]  /*0230*/  LDG.E R16, desc[UR36][R16.64] ;  /* 0x0000002410107981 */ /* 0x000eaa000c1e1900 */
[----:B------:R-:W2:Y:S01]  /*0240*/  LDG.E R3, desc[UR36][R2.64] ;  /* 0x0000002402037981 */ /* 0x000ea2000c1e1900 */
[----:B------:R-:W-:Y:S01]  /*0250*/  ISETP.GE.U32.AND P0, PT, R24, 0x42, PT ;  /* 0x000000421800780c */ /* 0x000fe20003f06070 */
[----:B--2---:R-:W-:-:S05]  /*0260*/  FADD R0, R16, R3 ;  /* 0x0000000310007221 */ /* 0x004fca0000000000 */
[----:B------:R0:W-:Y:S07]  /*0270*/  STS [R19], R0 ;  /* 0x0000000013007388 */ /* 0x0001ee0000000800 */
[----:B------:R-:W-:Y:S05]  /*0280*/  @!P0 BRA `(.L_x_22) ;  /* 0x0000000000748947 */ /* 0x000fea0003800000 */
.L_x_24:
[----:B------:R-:W-:-:S04]  /*0290*/  SHF.R.U32.HI R16, RZ, 0x1, R24 ;  /* 0x00000001ff107819 */ /* 0x000fc80000011618 */
[----:B------:R-:W-:-:S13]  /*02a0*/  ISETP.GE.U32.AND P0, PT, R18, R16, PT ;  /* 0x000000101200720c */ /* 0x000fda0003f06070 */
[----:B------:R-:W-:Y:S05]  /*02b0*/  @P0 BRA `(.L_x_23) ;  /* 0x0000000000540947 */ /* 0x000fea0003800000 */
[----:B0-----:R-:W-:Y:S01]  /*02c0*/  LEA R0, R16, R19, 0x2 ;  /* 0x0000001310007211 */ /* 0x001fe200078e10ff */
[----:B------:R-:W-:Y:S01]  /*02d0*/  STL [R1], R18 ;  /* 0x0000001201007387 */ /* 0x000fe20000100800 */
[----:B------:R-:W-:Y:S01]  /*02e0*/  MOV R10, 0x70 ;  /* 0x00000070000a7802 */ /* 0x000fe20000000f00 */
[----:B------:R-:W0:Y:S01]  /*02f0*/  LDCU.64 UR4, c[0x4][0x8] ;  /* 0x01000100ff0477ac */ /* 0x000e220008000a00 */
[----:B------:R-:W-:Y:S01]  /*0300*/  IMAD.MOV.U32 R6, RZ, RZ, R22 ;  /* 0x000000ffff067224 */ /* 0x000fe200078e0016 */
[----:B------:R-:W-:Y:S01]  /*0310*/  LDS R2, [R0] ;  /* 0x0000000000027984 */ /* 0x000fe20000000800 */
[----:B------:R-:W-:Y:S02]  /*0320*/  MOV R7, R23 ;  /* 0x0000001700077202 */ /* 0x000fe40000000f00 */
[----:B------:R-:W1:Y:S01]  /*0330*/  LDC.64 R10, c[0x4][R10] ;  /* 0x010000000a0a7b82 */ /* 0x000e620000000a00 */
[----:B------:R-:W2:Y:S01]  /*0340*/  LDS R3, [R19] ;  /* 0x0000000013037984 */ /* 0x000ea20000000800 */
[----:B0-----:R-:W-:Y:S01]  /*0350*/  MOV R5, UR5 ;  /* 0x0000000500057c02 */ /* 0x001fe20008000f00 */
[----:B--2---:R-:W-:-:S05]  /*0360*/  FADD R4, R2, R3 ;  /* 0x0000000302047221 */ /* 0x004fca0000000000 */
[----:B------:R0:W-:Y:S04]  /*0370*/  STS [R19], R4 ;  /* 0x0000000413007388 */ /* 0x0001e80000000800 */
[----:B------:R-:W2:Y:S04]  /*0380*/  LDS R2, [R19] ;  /* 0x0000000013027984 */ /* 0x000ea80000000800 */
[----:B------:R-:W3:Y:S01]  /*0390*/  LDS R8, [R0] ;  /* 0x0000000000087984 */ /* 0x000ee20000000800 */
[----:B0-----:R-:W-:Y:S01]  /*03a0*/  IMAD.U32 R4, RZ, RZ, UR4 ;  /* 0x00000004ff047e24 */ /* 0x001fe2000f8e00ff */
[----:B--2---:R-:W0:Y:S08]  /*03b0*/  F2F.F64.F32 R2, R2 ;  /* 0x0000000200027310 */ /* 0x004e300000201800 */
[----:B---3--:R-:W2:Y:S01]  /*03c0*/  F2F.F64.F32 R8, R8 ;  /* 0x0000000800087310 */ /* 0x008ea20000201800 */
[----:B0-----:R0:W-:Y:S04]  /*03d0*/  STL.64 [R1+0x8], R2 ;  /* 0x0000080201007387 */ /* 0x0011e80000100a00 */
[----:B-12---:R0:W-:Y:S02]  /*03e0*/  STL.64 [R1+0x10], R8 ;  /* 0x0000100801007387 */ /* 0x0061e40000100a00 */
[----:B------:R-:W-:-:S07]  /*03f0*/  LEPC R20, `(.L_x_23) ;  /* 0x000000001014794e */ /* 0x000fce0000000000 */
[----:B0-----:R-:W-:Y:S05]  /*0400*/  CALL.ABS.NOINC R10 ;  /* 0x000000000a007343 */ /* 0x001fea0003c00000 */
.L_x_23:
[----:B------:R-:W-:Y:S05]  /*0410*/  WARPSYNC.ALL ;  /* 0x0000000000007948 */ /* 0x000fea0003800000 */
[----:B------:R-:W-:Y:S01]  /*0420*/  BAR.SYNC.DEFER_BLOCKING 0x0 ;  /* 0x0000000000007b1d */ /* 0x000fe20000010000 */
[----:B------:R-:W-:Y:S02]  /*0430*/  ISETP.GT.U32.AND P0, PT, R24, 0x83, PT ;  /* 0x000000831800780c */ /* 0x000fe40003f04070 */
[----:B------:R-:W-:-:S11]  /*0440*/  MOV R24, R16 ;  /* 0x0000001000187202 */ /* 0x000fd60000000f00 */
[----:B------:R-:W-:Y:S05]  /*0450*/  @P0 BRA `(.L_x_24) ;  /* 0xfffffffc008c0947 */ /* 0x000fea000383ffff */
.L_x_22:
[----:B------:R-:W-:-:S13]  /*0460*/  ISETP.GT.U32.AND P0, PT, R18, 0x1f, PT ;  /* 0x0000001f1200780c */ /* 0x000fda0003f04070 */
[----:B------:R-:W-:Y:S05]  /*0470*/  @P0 EXIT ;  /* 0x000000000000094d */ /* 0x000fea0003800000 */
[----:B0-----:R-:W-:Y:S01]  /*0480*/  LDS R0, [R19+0x80] ;  /* 0x0000800013007984 */ /* 0x001fe20000000800 */
[----:B------:R-:W-:-:S03]  /*0490*/  ISETP.NE.AND P0, PT, R18, RZ, PT ;  /* 0x000000ff1200720c */ /* 0x000fc60003f05270 */
        /* <DEDUP_REMOVED lines=22> */
[----:B------:R0:W-:Y:S01]  /*0600*/  STS [R19], R2 ;  /* 0x0000000213007388 */ /* 0x0001e20000000800 */
[----:B------:R-:W-:Y:S05]  /*0610*/  @P0 EXIT ;  /* 0x000000000000094d */ /* 0x000fea0003800000 */
[----:B------:R-:W1:Y:S01]  /*0620*/  S2UR UR5, SR_CgaCtaId ;  /* 0x00000000000579c3 */ /* 0x000e620000008800 */
[----:B------:R-:W-:-:S07]  /*0630*/  UMOV UR4, 0x400 ;  /* 0x0000040000047882 */ /* 0x000fce0000000000 */
[----:B0-----:R-:W0:Y:S01]  /*0640*/  LDC.64 R2, c[0x0][0x388] ;  /* 0x0000e200ff027b82 */ /* 0x001e220000000a00 */
[----:B-1----:R-:W-:-:S09]  /*0650*/  ULEA UR4, UR5, UR4, 0x18 ;  /* 0x0000000405047291 */ /* 0x002fd2000f8ec0ff */
[----:B------:R-:W0:Y:S04]  /*0660*/  LDS R5, [UR4] ;  /* 0x00000004ff057984 */ /* 0x000e280008000800 */
[----:B0-----:R-:W-:Y:S01]  /*0670*/  STG.E desc[UR36][R2.64], R5 ;  /* 0x0000000502007986 */ /* 0x001fe2000c101924 */
[----:B------:R-:W-:Y:S05]  /*0680*/  EXIT ;  /* 0x000000000000794d */ /* 0x000fea0003800000 */
.L_x_25:
        /* <DEDUP_REMOVED lines=15> */
.L_x_49:


//--------------------- .text._Z7reduce3PfS_      --------------------------
	.section	.text._Z7reduce3PfS_,"ax",@progbits
	.align	128
        .global         _Z7reduce3PfS_
        .type           _Z7reduce3PfS_,@function
        .size           _Z7reduce3PfS_,(.L_x_50 - _Z7reduce3PfS_)
        .other          _Z7reduce3PfS_,@"STO_CUDA_ENTRY STV_DEFAULT"
_Z7reduce3PfS_:
.text._Z7reduce3PfS_:
        /* <DEDUP_REMOVED lines=20> */
[----:B--2---:R-:W-:Y:S02]  /*0140*/  IMAD.U32 R4, RZ, RZ, UR8 ;  /* 0x00000008ff047e24 */ /* 0x004fe4000f8e00ff */
[----:B------:R-:W-:Y:S01]  /*0150*/  IMAD.U32 R5, RZ, RZ, UR9 ;  /* 0x00000009ff057e24 */ /* 0x000fe2000f8e00ff */
[----:B------:R-:W-:Y:S02]  /*0160*/  LEA R19, R18, UR4, 0x2 ;  /* 0x0000000412137c11 */ /* 0x000fe4000f8e10ff */
[----:B----4-:R-:W-:-:S04]  /*0170*/  IADD3 R22, P0, PT, R1, UR5, RZ ;  /* 0x0000000501167c10 */ /* 0x010fc8000ff1e0ff */
[----:B------:R-:W-:Y:S02]  /*0180*/  IADD3.X R23, PT, PT, RZ, UR6, RZ, P0, !PT ;  /* 0x00000006ff177c10 */ /* 0x000fe400087fe4ff */
[----:B------:R-:W-:-:S03]  /*0190*/  MOV R6, R22 ;  /* 0x0000001600067202 */ /* 0x000fc60000000f00 */
[----:B------:R-:W-:Y:S01]  /*01a0*/  IMAD.MOV.U32 R7, RZ, RZ, R23 ;  /* 0x000000ffff077224 */ /* 0x000fe200078e0017 */
[----:B0--3--:R1:W-:Y:S06]  /*01b0*/  STS [R19], R0 ;  /* 0x0000000013007388 */ /* 0x0093ec0000000800 */
[----:B------:R-:W-:-:S07]  /*01c0*/  LEPC R20, `(.L_x_26) ;  /* 0x000000001014794e */ /* 0x000fce0000000000 */
[----:B-1----:R-:W-:Y:S05]  /*01d0*/  CALL.ABS.NOINC R2 ;  /* 0x0000000002007343 */ /* 0x002fea0003c00000 */
.L_x_26:
        /* <DEDUP_REMOVED lines=11> */
.L_x_29:
[----:B------:R-:W-:-:S04]  /*0290*/  SHF.R.U32.HI R16, RZ, 0x1, R24 ;  /* 0x00000001ff107819 */ /* 0x000fc80000011618 */
[----:B------:R-:W-:-:S13]  /*02a0*/  ISETP.GE.U32.AND P0, PT, R18, R16, PT ;  /* 0x000000101200720c */ /* 0x000fda0003f06070 */
[----:B------:R-:W-:Y:S05]  /*02b0*/  @P0 BRA `(.L_x_28) ;  /* 0x00000000004c0947 */ /* 0x000fea0003800000 */
[----:B0-----:R-:W-:Y:S01]  /*02c0*/  LEA R0, R16, R19, 0x2 ;  /* 0x0000001310007211 */ /* 0x001fe200078e10ff */
[----:B------:R-:W-:Y:S01]  /*02d0*/  LDS R3, [R19] ;  /* 0x0000000013037984 */ /* 0x000fe20000000800 */
[----:B------:R-:W0:Y:S01]  /*02e0*/  LDCU.64 UR4, c[0x4][0x8] ;  /* 0x01000100ff0477ac */ /* 0x000e220008000a00 */
[----:B------:R-:W-:Y:S01]  /*02f0*/  MOV R6, R22 ;  /* 0x0000001600067202 */ /* 0x000fe20000000f00 */
[----:B------:R-:W-:Y:S01]  /*0300*/  IMAD.MOV.U32 R7, RZ, RZ, R23 ;  /* 0x000000ffff077224 */ /* 0x000fe200078e0017 */
[----:B------:R-:W-:Y:S04]  /*0310*/  STL [R1], R18 ;  /* 0x0000001201007387 */ /* 0x000fe80000100800 */
[----:B------:R-:W1:Y:S01]  /*0320*/  LDS R0, [R0] ;  /* 0x0000000000007984 */ /* 0x000e620000000800 */
[----:B0-----:R-:W-:-:S02]  /*0330*/  IMAD.U32 R4, RZ, RZ, UR4 ;  /* 0x00000004ff047e24 */ /* 0x001fc4000f8e00ff */
[----:B------:R-:W-:Y:S02]  /*0340*/  IMAD.U32 R5, RZ, RZ, UR5 ;  /* 0x00000005ff057e24 */ /* 0x000fe4000f8e00ff */
[----:B-1----:R-:W-:Y:S01]  /*0350*/  FADD R2, R0, R3 ;  /* 0x0000000300027221 */ /* 0x002fe20000000000 */
[----:B------:R-:W0:Y:S01]  /*0360*/  F2F.F64.F32 R10, R0 ;  /* 0x00000000000a7310 */ /* 0x000e220000201800 */
[----:B------:R-:W-:-:S03]  /*0370*/  MOV R3, 0x70 ;  /* 0x0000007000037802 */ /* 0x000fc60000000f00 */
[----:B------:R1:W-:Y:S01]  /*0380*/  STS [R19], R2 ;  /* 0x0000000213007388 */ /* 0x0003e20000000800 */
[----:B------:R1:W2:Y:S03]  /*0390*/  LDC.64 R12, c[0x4][R3] ;  /* 0x01000000030c7b82 */ /* 0x0002a60000000a00 */
[----:B------:R-:W3:Y:S01]  /*03a0*/  F2F.F64.F32 R8, R2 ;  /* 0x0000000200087310 */ /* 0x000ee20000201800 */
[----:B0-----:R1:W-:Y:S04]  /*03b0*/  STL.64 [R1+0x10], R10 ;  /* 0x0000100a01007387 */ /* 0x0013e80000100a00 */
[----:B---3--:R1:W-:Y:S02]  /*03c0*/  STL.64 [R1+0x8], R8 ;  /* 0x0000080801007387 */ /* 0x0083e40000100a00 */
[----:B------:R-:W-:-:S07]  /*03d0*/  LEPC R20, `(.L_x_28) ;  /* 0x000000001014794e */ /* 0x000fce0000000000 */
[----:B-12---:R-:W-:Y:S05]  /*03e0*/  CALL.ABS.NOINC R12 ;  /* 0x000000000c007343 */ /* 0x006fea0003c00000 */
.L_x_28:
[----:B------:R-:W-:Y:S05]  /*03f0*/  WARPSYNC.ALL ;  /* 0x0000000000007948 */ /* 0x000fea0003800000 */
[----:B------:R-:W-:Y:S01]  /*0400*/  BAR.SYNC.DEFER_BLOCKING 0x0 ;  /* 0x0000000000007b1d */ /* 0x000fe20000010000 */
[----:B------:R-:W-:Y:S02]  /*0410*/  ISETP.GT.U32.AND P0, PT, R24, 0x3, PT ;  /* 0x000000031800780c */ /* 0x000fe40003f04070 */
[----:B------:R-:W-:-:S11]  /*0420*/  MOV R24, R16 ;  /* 0x0000001000187202 */ /* 0x000fd60000000f00 */
[----:B------:R-:W-:Y:S05]  /*0430*/  @P0 BRA `(.L_x_29) ;  /* 0xfffffffc00940947 */ /* 0x000fea000383ffff */
.L_x_27:
[----:B------:R-:W-:-:S13]  /*0440*/  ISETP.NE.AND P0, PT, R18, RZ, PT ;  /* 0x000000ff1200720c */ /* 0x000fda0003f05270 */
[----:B------:R-:W-:Y:S05]  /*0450*/  @P0 EXIT ;  /* 0x000000000000094d */ /* 0x000fea0003800000 */
[----:B------:R-:W1:Y:S01]  /*0460*/  S2UR UR5, SR_CgaCtaId ;  /* 0x00000000000579c3 */ /* 0x000e620000008800 */
[----:B------:R-:W-:-:S07]  /*0470*/  UMOV UR4, 0x400 ;  /* 0x0000040000047882 */ /* 0x000fce0000000000 */
[----:B------:R-:W2:Y:S01]  /*0480*/  LDC.64 R2, c[0x0][0x388] ;  /* 0x0000e200ff027b82 */ /* 0x000ea20000000a00 */
[----:B-1----:R-:W-:-:S09]  /*0490*/  ULEA UR4, UR5, UR4, 0x18 ;  /* 0x0000000405047291 */ /* 0x002fd2000f8ec0ff */
[----:B------:R-:W2:Y:S04]  /*04a0*/  LDS R5, [UR4] ;  /* 0x00000004ff057984 */ /* 0x000ea80008000800 */
[----:B--2---:R-:W-:Y:S01]  /*04b0*/  STG.E desc[UR36][R2.64], R5 ;  /* 0x0000000502007986 */ /* 0x004fe2000c101924 */
[----:B------:R-:W-:Y:S05]  /*04c0*/  EXIT ;  /* 0x000000000000794d */ /* 0x000fea0003800000 */
.L_x_30:
        /* <DEDUP_REMOVED lines=11> */
.L_x_50:


//--------------------- .text._Z7reduce2PfS_      --------------------------
	.section	.text._Z7reduce2PfS_,"ax",@progbits
	.align	128
        .global         _Z7reduce2PfS_
        .type           _Z7reduce2PfS_,@function
        .size           _Z7reduce2PfS_,(.L_x_51 - _Z7reduce2PfS_)
        .other          _Z7reduce2PfS_,@"STO_CUDA_ENTRY STV_DEFAULT"
_Z7reduce2PfS_:
.text._Z7reduce2PfS_:
[----:B------:R-:W0:Y:S01]  /*0000*/  LDC R1, c[0x0][0x37c] ;  /* 0x0000df00ff017b82 */ /* 0x000e220000000800 */
[----:B------:R-:W1:Y:S01]  /*0010*/  S2R R2, SR_TID.X ;  /* 0x0000000000027919 */ /* 0x000e620000002100 */
[----:B------:R-:W2:Y:S06]  /*0020*/  LDCU UR6, c[0x0][0x2fc] ;  /* 0x00005f80ff0677ac */ /* 0x000eac0008000800 */
[----:B------:R-:W1:Y:S01]  /*0030*/  S2UR UR4, SR_CTAID.X ;  /* 0x00000000000479c3 */ /* 0x000e620000002500 */
[----:B0-----:R-:W-:Y:S01]  /*0040*/  VIADD R1, R1, 0xffffffe8 ;  /* 0xffffffe801017836 */ /* 0x001fe20000000000 */
[----:B------:R-:W0:Y:S06]  /*0050*/  LDCU.64 UR36, c[0x0][0x358] ;  /* 0x00006b00ff2477ac */ /* 0x000e2c0008000a00 */
[----:B------:R-:W3:Y:S08]  /*0060*/  LDC.64 R4, c[0x0][0x380] ;  /* 0x0000e000ff047b82 */ /* 0x000ef00000000a00 */
[----:B------:R-:W4:Y:S01]  /*0070*/  S2UR UR5, SR_CgaCtaId ;  /* 0x00000000000579c3 */ /* 0x000f220000008800 */
[----:B------:R-:W-:Y:S01]  /*0080*/  MOV R0, 0x70 ;  /* 0x0000007000007802 */ /* 0x000fe20000000f00 */
[----:B------:R-:W5:Y:S06]  /*0090*/  LDCU.64 UR8, c[0x4][0x20] ;  /* 0x01000400ff0877ac */ /* 0x000f6c0008000a00 */
[----:B------:R-:W1:Y:S02]  /*00a0*/  LDC R19, c[0x0][0x360] ;  /* 0x0000d800ff137b82 */ /* 0x000e640000000800 */
[----:B-1----:R-:W-:-:S04]  /*00b0*/  IMAD R3, R19, UR4, R2 ;  /* 0x0000000413037c24 */ /* 0x002fc8000f8e0202 */
[----:B---3--:R-:W-:-:S05]  /*00c0*/  IMAD.WIDE.U32 R4, R3, 0x4, R4 ;  /* 0x0000000403047825 */ /* 0x008fca00078e0004 */
[----:B0-----:R5:W3:Y:S01]  /*00d0*/  LDG.E R3, desc[UR36][R4.64] ;  /* 0x0000002404037981 */ /* 0x001ae2000c1e1900 */
[----:B------:R-:W-:Y:S01]  /*00e0*/  UMOV UR4, 0x400 ;  /* 0x0000040000047882 */ /* 0x000fe20000000000 */
[----:B------:R0:W1:Y:S01]  /*00f0*/  LDC.64 R8, c[0x4][R0] ;  /* 0x0100000000087b82 */ /* 0x0000620000000a00 */
[----:B----4-:R-:W-:Y:S01]  /*0100*/  ULEA UR4, UR5, UR4, 0x18 ;  /* 0x0000000405047291 */ /* 0x010fe2000f8ec0ff */
[----:B------:R0:W-:Y:S01]  /*0110*/  STL [R1], R2 ;  /* 0x0000000201007387 */ /* 0x0001e20000100800 */
[----:B------:R-:W4:Y:S04]  /*0120*/  LDCU UR5, c[0x0][0x2f8] ;  /* 0x00005f00ff0577ac */ /* 0x000f280008000800 */
[----:B------:R-:W-:Y:S01]  /*0130*/  LEA R16, R2, UR4, 0x2 ;  /* 0x0000000402107c11 */ /* 0x000fe2000f8e10ff */
[----:B-----5:R-:W-:-:S02]  /*0140*/  IMAD.U32 R4, RZ, RZ, UR8 ;  /* 0x00000008ff047e24 */ /* 0x020fc4000f8e00ff */
[----:B------:R-:W-:Y:S01]  /*0150*/  IMAD.U32 R5, RZ, RZ, UR9 ;  /* 0x00000009ff057e24 */ /* 0x000fe2000f8e00ff */
[----:B----4-:R-:W-:-:S04]  /*0160*/  IADD3 R18, P0, PT, R1, UR5, RZ ;  /* 0x0000000501127c10 */ /* 0x010fc8000ff1e0ff */
[----:B------:R-:W-:Y:S01]  /*0170*/  MOV R6, R18 ;  /* 0x0000001200067202 */ /* 0x000fe20000000f00 */
[----:B--2---:R-:W-:-:S04]  /*0180*/  IMAD.X R17, RZ, RZ, UR6, P0 ;  /* 0x00000006ff117e24 */ /* 0x004fc800080e06ff */
[----:B------:R-:W-:Y:S01]  /*0190*/  IMAD.MOV.U32 R7, RZ, RZ, R17 ;  /* 0x000000ffff077224 */ /* 0x000fe200078e0011 */
[----:B-1-3--:R0:W-:Y:S06]  /*01a0*/  STS [R16], R3 ;  /* 0x0000000310007388 */ /* 0x00a1ec0000000800 */
[----:B------:R-:W-:-:S07]  /*01b0*/  LEPC R20, `(.L_x_31) ;  /* 0x000000001014794e */ /* 0x000fce0000000000 */
[----:B0-----:R-:W-:Y:S05]  /*01c0*/  CALL.ABS.NOINC R8 ;  /* 0x0000000008007343 */ /* 0x001fea0003c00000 */
.L_x_31:
[----:B------:R-:W-:Y:S01]  /*01d0*/  ISETP.GE.U32.AND P0, PT, R19, 0x2, PT ;  /* 0x000000021300780c */ /* 0x000fe20003f06070 */
[----:B------:R-:W-:Y:S05]  /*01e0*/  WARPSYNC.ALL ;  /* 0x0000000000007948 */ /* 0x000fea0003800000 */
[----:B------:R-:W-:Y:S07]  /*01f0*/  BAR.SYNC.DEFER_BLOCKING 0x0 ;  /* 0x0000000000007b1d */ /* 0x000fee0000010000 */
[----:B------:R-:W-:Y:S05]  /*0200*/  @!P0 BRA `(.L_x_32) ;  /* 0x00000000006c8947 */ /* 0x000fea0003800000 */
.L_x_34:
[----:B------:R-:W-:-:S04]  /*0210*/  SHF.R.U32.HI R23, RZ, 0x1, R19 ;  /* 0x00000001ff177819 */ /* 0x000fc80000011613 */
[----:B------:R-:W-:-:S13]  /*0220*/  ISETP.GE.U32.AND P0, PT, R2, R23, PT ;  /* 0x000000170200720c */ /* 0x000fda0003f06070 */
[----:B------:R-:W-:Y:S05]  /*0230*/  @P0 BRA `(.L_x_33) ;  /* 0x00000000004c0947 */ /* 0x000fea0003800000 */
[----:B------:R-:W-:Y:S01]  /*0240*/  IMAD R0, R23, 0x4, R16 ;  /* 0x0000000417007824 */ /* 0x000fe200078e0210 */
[----:B------:R-:W-:Y:S01]  /*0250*/  LDS R3, [R16] ;  /* 0x0000000010037984 */ /* 0x000fe20000000800 */
[----:B------:R-:W-:Y:S01]  /*0260*/  MOV R12, 0x70 ;  /* 0x00000070000c7802 */ /* 0x000fe20000000f00 */
[----:B------:R-:W0:Y:S01]  /*0270*/  LDCU.64 UR4, c[0x4][0x8] ;  /* 0x01000100ff0477ac */ /* 0x000e220008000a00 */
[----:B------:R-:W-:Y:S01]  /*0280*/  IMAD.MOV.U32 R6, RZ, RZ, R18 ;  /* 0x000000ffff067224 */ /* 0x000fe200078e0012 */
[----:B------:R-:W-:Y:S01]  /*0290*/  STL [R1], R2 ;  /* 0x0000000201007387 */ /* 0x000fe20000100800 */
[----:B------:R-:W-:Y:S02]  /*02a0*/  MOV R7, R17 ;  /* 0x0000001100077202 */ /* 0x000fe40000000f00 */
[----:B------:R-:W1:Y:S01]  /*02b0*/  LDC.64 R12, c[0x4][R12] ;  /* 0x010000000c0c7b82 */ /* 0x000e620000000a00 */
[----:B------:R-:W2:Y:S01]  /*02c0*/  LDS R0, [R0] ;  /* 0x0000000000007984 */ /* 0x000ea20000000800 */
[----:B0-----:R-:W-:Y:S01]  /*02d0*/  MOV R4, UR4 ;  /* 0x0000000400047c02 */ /* 0x001fe20008000f00 */
[----:B------:R-:W-:-:S02]  /*02e0*/  IMAD.U32 R5, RZ, RZ, UR5 ;  /* 0x00000005ff057e24 */ /* 0x000fc4000f8e00ff */
[----:B--2---:R-:W-:Y:S01]  /*02f0*/  FADD R3, R0, R3 ;  /* 0x0000000300037221 */ /* 0x004fe20000000000 */
[----:B------:R-:W0:Y:S04]  /*0300*/  F2F.F64.F32 R10, R0 ;  /* 0x00000000000a7310 */ /* 0x000e280000201800 */
[----:B------:R2:W-:Y:S04]  /*0310*/  STS [R16], R3 ;  /* 0x0000000310007388 */ /* 0x0005e80000000800 */
[----:B------:R-:W3:Y:S01]  /*0320*/  F2F.F64.F32 R8, R3 ;  /* 0x0000000300087310 */ /* 0x000ee20000201800 */
[----:B0-----:R2:W-:Y:S04]  /*0330*/  STL.64 [R1+0x10], R10 ;  /* 0x0000100a01007387 */ /* 0x0015e80000100a00 */
[----:B-1-3--:R2:W-:Y:S02]  /*0340*/  STL.64 [R1+0x8], R8 ;  /* 0x0000080801007387 */ /* 0x00a5e40000100a00 */
[----:B------:R-:W-:-:S07]  /*0350*/  LEPC R20, `(.L_x_33) ;  /* 0x000000001014794e */ /* 0x000fce0000000000 */
[----:B--2---:R-:W-:Y:S05]  /*0360*/  CALL.ABS.NOINC R12 ;  /* 0x000000000c007343 */ /* 0x004fea0003c00000 */
.L_x_33:
[----:B------:R-:W-:Y:S05]  /*0370*/  WARPSYNC.ALL ;  /* 0x0000000000007948 */ /* 0x000fea0003800000 */
[----:B------:R-:W-:Y:S01]  /*0380*/  BAR.SYNC.DEFER_BLOCKING 0x0 ;  /* 0x0000000000007b1d */ /* 0x000fe20000010000 */
[----:B------:R-:W-:Y:S01]  /*0390*/  ISETP.GT.U32.AND P0, PT, R19, 0x3, PT ;  /* 0x000000031300780c */ /* 0x000fe20003f04070 */
[----:B------:R-:W-:-:S12]  /*03a0*/  IMAD.MOV.U32 R19, RZ, RZ, R23 ;  /* 0x000000ffff137224 */ /* 0x000fd800078e0017 */
[----:B------:R-:W-:Y:S05]  /*03b0*/  @P0 BRA `(.L_x_34) ;  /* 0xfffffffc00940947 */ /* 0x000fea000383ffff */
.L_x_32:
[----:B------:R-:W-:-:S13]  /*03c0*/  ISETP.NE.AND P0, PT, R2, RZ, PT ;  /* 0x000000ff0200720c */ /* 0x000fda0003f05270 */
[----:B------:R-:W-:Y:S05]  /*03d0*/  @P0 EXIT ;  /* 0x000000000000094d */ /* 0x000fea0003800000 */
[----:B------:R-:W0:Y:S01]  /*03e0*/  S2UR UR5, SR_CgaCtaId ;  /* 0x00000000000579c3 */ /* 0x000e220000008800 */
[----:B------:R-:W-:-:S07]  /*03f0*/  UMOV UR4, 0x400 ;  /* 0x0000040000047882 */ /* 0x000fce0000000000 */
[----:B------:R-:W1:Y:S01]  /*0400*/  LDC.64 R2, c[0x0][0x388] ;  /* 0x0000e200ff027b82 */ /* 0x000e620000000a00 */
[----:B0-----:R-:W-:-:S09]  /*0410*/  ULEA UR4, UR5, UR4, 0x18 ;  /* 0x0000000405047291 */ /* 0x001fd2000f8ec0ff */
[----:B------:R-:W1:Y:S04]  /*0420*/  LDS R5, [UR4] ;  /* 0x00000004ff057984 */ /* 0x000e680008000800 */
[----:B-1----:R-:W-:Y:S01]  /*0430*/  STG.E desc[UR36][R2.64], R5 ;  /* 0x0000000502007986 */ /* 0x002fe2000c101924 */
[----:B------:R-:W-:Y:S05]  /*0440*/  EXIT ;  /* 0x000000000000794d */ /* 0x000fea0003800000 */
.L_x_35:
        /* <DEDUP_REMOVED lines=11> */
.L_x_51:


//--------------------- .text._Z7reduce1PfS_      --------------------------
	.section	.text._Z7reduce1PfS_,"ax",@progbits
	.align	128
        .global         _Z7reduce1PfS_
        .type           _Z7reduce1PfS_,@function
        .size           _Z7reduce1PfS_,(.L_x_52 - _Z7reduce1PfS_)
        .other          _Z7reduce1PfS_,@"STO_CUDA_ENTRY STV_DEFAULT"
_Z7reduce1PfS_:
.text._Z7reduce1PfS_:
        /* <DEDUP_REMOVED lines=15> */
[----:B------:R-:W0:Y:S01]  /*00f0*/  LDC.64 R8, c[0x4][R8] ;  /* 0x0100000008087b82 */ /* 0x000e220000000a00 */
[----:B----4-:R-:W-:Y:S01]  /*0100*/  ULEA UR38, UR38, UR4, 0x18 ;  /* 0x0000000426267291 */ /* 0x010fe2000f8ec0ff */
[----:B------:R1:W-:Y:S01]  /*0110*/  STL [R1], R2 ;  /* 0x0000000201007387 */ /* 0x0003e20000100800 */
[----:B------:R-:W4:Y:S04]  /*0120*/  LDCU UR4, c[0x0][0x2f8] ;  /* 0x00005f00ff0477ac */ /* 0x000f280008000800 */
[----:B------:R-:W-:Y:S01]  /*0130*/  LEA R3, R2, UR38, 0x2 ;  /* 0x0000002602037c11 */ /* 0x000fe2000f8e10ff */
[----:B-----5:R-:W-:Y:S01]  /*0140*/  IMAD.U32 R4, RZ, RZ, UR6 ;  /* 0x00000006ff047e24 */ /* 0x020fe2000f8e00ff */
[----:B------:R-:W-:-:S02]  /*0150*/  MOV R5, UR7 ;  /* 0x0000000700057c02 */ /* 0x000fc40008000f00 */
[----:B----4-:R-:W-:-:S05]  /*0160*/  IADD3 R17, P0, PT, R1, UR4, RZ ;  /* 0x0000000401117c10 */ /* 0x010fca000ff1e0ff */
[----:B--2---:R-:W-:Y:S02]  /*0170*/  IMAD.X R16, RZ, RZ, UR5, P0 ;  /* 0x00000005ff107e24 */ /* 0x004fe400080e06ff */
[----:B------:R-:W-:Y:S02]  /*0180*/  IMAD.MOV.U32 R6, RZ, RZ, R17 ;  /* 0x000000ffff067224 */ /* 0x000fe400078e0011 */
[----:B------:R-:W-:Y:S01]  /*0190*/  IMAD.MOV.U32 R7, RZ, RZ, R16 ;  /* 0x000000ffff077224 */ /* 0x000fe200078e0010 */
[----:B0--3--:R1:W-:Y:S06]  /*01a0*/  STS [R3], R0 ;  /* 0x0000000003007388 */ /* 0x0093ec0000000800 */
[----:B------:R-:W-:-:S07]  /*01b0*/  LEPC R20, `(.L_x_36) ;  /* 0x000000001014794e */ /* 0x000fce0000000000 */
[----:B-1----:R-:W-:Y:S05]  /*01c0*/  CALL.ABS.NOINC R8 ;  /* 0x0000000008007343 */ /* 0x002fea0003c00000 */
.L_x_36:
[----:B------:R-:W-:Y:S01]  /*01d0*/  ISETP.GE.U32.AND P0, PT, R19, 0x2, PT ;  /* 0x000000021300780c */ /* 0x000fe20003f06070 */
[----:B------:R-:W-:Y:S05]  /*01e0*/  WARPSYNC.ALL ;  /* 0x0000000000007948 */ /* 0x000fea0003800000 */
[----:B------:R-:W-:Y:S07]  /*01f0*/  BAR.SYNC.DEFER_BLOCKING 0x0 ;  /* 0x0000000000007b1d */ /* 0x000fee0000010000 */
[----:B------:R-:W-:Y:S05]  /*0200*/  @!P0 BRA `(.L_x_37) ;  /* 0x00000000008c8947 */ /* 0x000fea0003800000 */
[----:B------:R-:W-:-:S07]  /*0210*/  IMAD.MOV.U32 R0, RZ, RZ, 0x1 ;  /* 0x00000001ff007424 */ /* 0x000fce00078e00ff */
.L_x_39:
[C---:B------:R-:W-:Y:S01]  /*0220*/  IADD3 R3, PT, PT, R0.reuse, -0x1, RZ ;  /* 0xffffffff00037810 */ /* 0x040fe20007ffe0ff */
[----:B------:R-:W-:-:S03]  /*0230*/  IMAD.SHL.U32 R18, R0, 0x2, RZ ;  /* 0x0000000200127824 */ /* 0x000fc600078e00ff */
[----:B------:R-:W-:Y:S01]  /*0240*/  LOP3.LUT R3, R0, R3, RZ, 0xc, !PT ;  /* 0x0000000300037212 */ /* 0x000fe200078e0cff */
[----:B------:R-:W-:-:S03]  /*0250*/  IMAD R5, R18, R2, RZ ;  /* 0x0000000212057224 */ /* 0x000fc600078e02ff */
[----:B------:R-:W0:Y:S02]  /*0260*/  POPC R4, R3 ;  /* 0x0000000300047309 */ /* 0x000e240000000000 */
[----:B0-----:R-:W-:-:S04]  /*0270*/  SHF.R.U32.HI R4, RZ, R4, R19 ;  /* 0x00000004ff047219 */ /* 0x001fc80000011613 */
[----:B------:R-:W-:-:S13]  /*0280*/  ISETP.GE.U32.AND P0, PT, R5, R4, PT ;  /* 0x000000040500720c */ /* 0x000fda0003f06070 */
[----:B------:R-:W-:Y:S05]  /*0290*/  @P0 BRA `(.L_x_38) ;  /* 0x0000000000540947 */ /* 0x000fea0003800000 */
[C---:B------:R-:W-:Y:S01]  /*02a0*/  IMAD.IADD R0, R5.reuse, 0x1, R0 ;  /* 0x0000000105007824 */ /* 0x040fe200078e0200 */
[----:B------:R-:W-:Y:S01]  /*02b0*/  LEA R3, R5, UR38, 0x2 ;  /* 0x0000002605037c11 */ /* 0x000fe2000f8e10ff */
[----:B------:R-:W-:Y:S01]  /*02c0*/  STL [R1], R2 ;  /* 0x0000000201007387 */ /* 0x000fe20000100800 */
[----:B------:R-:W-:Y:S01]  /*02d0*/  MOV R9, 0x70 ;  /* 0x0000007000097802 */ /* 0x000fe20000000f00 */
[----:B------:R-:W0:Y:S01]  /*02e0*/  LDCU.64 UR4, c[0x4][0x18] ;  /* 0x01000300ff0477ac */ /* 0x000e220008000a00 */
[----:B------:R-:W-:Y:S01]  /*02f0*/  LEA R0, R0, UR38, 0x2 ;  /* 0x0000002600007c11 */ /* 0x000fe2000f8e10ff */
[----:B------:R-:W-:Y:S01]  /*0300*/  LDS R5, [R3] ;  /* 0x0000000003057984 */ /* 0x000fe20000000800 */
[----:B------:R1:W2:Y:S01]  /*0310*/  LDC.64 R14, c[0x4][R9] ;  /* 0x01000000090e7b82 */ /* 0x0002a20000000a00 */
[----:B------:R-:W-:Y:S01]  /*0320*/  IMAD.MOV.U32 R6, RZ, RZ, R17 ;  /* 0x000000ffff067224 */ /* 0x000fe200078e0011 */
[----:B------:R-:W-:Y:S02]  /*0330*/  MOV R7, R16 ;  /* 0x0000001000077202 */ /* 0x000fe40000000f00 */
[----:B------:R-:W3:Y:S01]  /*0340*/  LDS R0, [R0] ;  /* 0x0000000000007984 */ /* 0x000ee20000000800 */
[----:B0-----:R-:W-:Y:S01]  /*0350*/  MOV R4, UR4 ;  /* 0x0000000400047c02 */ /* 0x001fe20008000f00 */
[----:B---3--:R-:W-:Y:S01]  /*0360*/  FADD R8, R0, R5 ;  /* 0x0000000500087221 */ /* 0x008fe20000000000 */
[----:B------:R-:W0:Y:S01]  /*0370*/  F2F.F64.F32 R12, R0 ;  /* 0x00000000000c7310 */ /* 0x000e220000201800 */
[----:B------:R-:W-:-:S03]  /*0380*/  IMAD.U32 R5, RZ, RZ, UR5 ;  /* 0x00000005ff057e24 */ /* 0x000fc6000f8e00ff */
[----:B------:R1:W-:Y:S04]  /*0390*/  STS [R3], R8 ;  /* 0x0000000803007388 */ /* 0x0003e80000000800 */
[----:B------:R-:W3:Y:S01]  /*03a0*/  F2F.F64.F32 R10, R8 ;  /* 0x00000008000a7310 */ /* 0x000ee20000201800 */
[----:B0-----:R1:W-:Y:S04]  /*03b0*/  STL.64 [R1+0x10], R12 ;  /* 0x0000100c01007387 */ /* 0x0013e80000100a00 */
[----:B--23--:R1:W-:Y:S02]  /*03c0*/  STL.64 [R1+0x8], R10 ;  /* 0x0000080a01007387 */ /* 0x00c3e40000100a00 */
[----:B------:R-:W-:-:S07]  /*03d0*/  LEPC R20, `(.L_x_38) ;  /* 0x000000001014794e */ /* 0x000fce0000000000 */
[----:B-1----:R-:W-:Y:S05]  /*03e0*/  CALL.ABS.NOINC R14 ;  /* 0x000000000e007343 */ /* 0x002fea0003c00000 */
.L_x_38:
[----:B------:R-:W-:Y:S05]  /*03f0*/  WARPSYNC.ALL ;  /* 0x0000000000007948 */ /* 0x000fea0003800000 */
[----:B------:R-:W-:Y:S01]  /*0400*/  BAR.SYNC.DEFER_BLOCKING 0x0 ;  /* 0x0000000000007b1d */ /* 0x000fe20000010000 */
[----:B------:R-:W-:Y:S01]  /*0410*/  ISETP.GE.U32.AND P0, PT, R18, R19, PT ;  /* 0x000000131200720c */ /* 0x000fe20003f06070 */
[----:B------:R-:W-:-:S12]  /*0420*/  IMAD.MOV.U32 R0, RZ, RZ, R18 ;  /* 0x000000ffff007224 */ /* 0x000fd800078e0012 */
[----:B------:R-:W-:Y:S05]  /*0430*/  @!P0 BRA `(.L_x_39) ;  /* 0xfffffffc00788947 */ /* 0x000fea000383ffff */
.L_x_37:
        /* <DEDUP_REMOVED lines=9> */
.L_x_40:
        /* <DEDUP_REMOVED lines=11> */
.L_x_52:


//--------------------- .text._Z7reduce0PfS_      --------------------------
	.section	.text._Z7reduce0PfS_,"ax",@progbits
	.align	128
        .global         _Z7reduce0PfS_
        .type           _Z7reduce0PfS_,@function
        .size           _Z7reduce0PfS_,(.L_x_53 - _Z7reduce0PfS_)
        .other          _Z7reduce0PfS_,@"STO_CUDA_ENTRY STV_DEFAULT"
_Z7reduce0PfS_:
.text._Z7reduce0PfS_:
        /* <DEDUP_REMOVED lines=26> */
[----:B-1-3--:R0:W-:Y:S06]  /*01a0*/  STS [R16], R3 ;  /* 0x0000000310007388 */ /* 0x00a1ec0000000800 */
[----:B------:R-:W-:-:S07]  /*01b0*/  LEPC R20, `(.L_x_41) ;  /* 0x000000001014794e */ /* 0x000fce0000000000 */
[----:B0-----:R-:W-:Y:S05]  /*01c0*/  CALL.ABS.NOINC R8 ;  /* 0x0000000008007343 */ /* 0x001fea0003c00000 */
.L_x_41:
[----:B------:R-:W-:Y:S01]  /*01d0*/  ISETP.GE.U32.AND P0, PT, R19, 0x2, PT ;  /* 0x000000021300780c */ /* 0x000fe20003f06070 */
[----:B------:R-:W-:Y:S05]  /*01e0*/  WARPSYNC.ALL ;  /* 0x0000000000007948 */ /* 0x000fea0003800000 */
[----:B------:R-:W-:Y:S07]  /*01f0*/  BAR.SYNC.DEFER_BLOCKING 0x0 ;  /* 0x0000000000007b1d */ /* 0x000fee0000010000 */
[----:B------:R-:W-:Y:S05]  /*0200*/  @!P0 BRA `(.L_x_42) ;  /* 0x0000000000748947 */ /* 0x000fea0003800000 */
[----:B------:R-:W-:-:S07]  /*0210*/  HFMA2 R3, -RZ, RZ, 0, 5.9604644775390625e-08 ;  /* 0x00000001ff037431 */ /* 0x000fce00000001ff */
.L_x_44:
[----:B------:R-:W-:-:S04]  /*0220*/  IMAD.SHL.U32 R22, R3, 0x2, RZ ;  /* 0x0000000203167824 */ /* 0x000fc800078e00ff */
[----:B------:R-:W-:-:S05]  /*0230*/  VIADD R5, R22, 0xffffffff ;  /* 0xffffffff16057836 */ /* 0x000fca0000000000 */
[----:B------:R-:W-:-:S13]  /*0240*/  LOP3.LUT P0, RZ, R5, R2, RZ, 0xc0, !PT ;  /* 0x0000000205ff7212 */ /* 0x000fda000780c0ff */
[----:B------:R-:W-:Y:S05]  /*0250*/  @P0 BRA `(.L_x_43) ;  /* 0x00000000004c0947 */ /* 0x000fea0003800000 */
[----:B------:R-:W-:Y:S01]  /*0260*/  LEA R0, R3, R16, 0x2 ;  /* 0x0000001003007211 */ /* 0x000fe200078e10ff */
[----:B------:R-:W-:Y:S01]  /*0270*/  STL [R1], R2 ;  /* 0x0000000201007387 */ /* 0x000fe20000100800 */
[----:B------:R-:W-:Y:S01]  /*0280*/  MOV R12, 0x70 ;  /* 0x00000070000c7802 */ /* 0x000fe20000000f00 */
[----:B------:R-:W0:Y:S01]  /*0290*/  LDCU.64 UR4, c[0x4][0x8] ;  /* 0x01000100ff0477ac */ /* 0x000e220008000a00 */
[----:B------:R-:W-:Y:S01]  /*02a0*/  MOV R6, R18 ;  /* 0x0000001200067202 */ /* 0x000fe20000000f00 */
[----:B------:R-:W-:Y:S01]  /*02b0*/  LDS R3, [R16] ;  /* 0x0000000010037984 */ /* 0x000fe20000000800 */
[----:B------:R-:W-:Y:S02]  /*02c0*/  IMAD.MOV.U32 R7, RZ, RZ, R17 ;  /* 0x000000ffff077224 */ /* 0x000fe400078e0011 */
[----:B------:R-:W1:Y:S01]  /*02d0*/  LDC.64 R12, c[0x4][R12] ;  /* 0x010000000c0c7b82 */ /* 0x000e620000000a00 */
[----:B------:R-:W2:Y:S01]  /*02e0*/  LDS R0, [R0] ;  /* 0x0000000000007984 */ /* 0x000ea20000000800 */
[----:B0-----:R-:W-:-:S02]  /*02f0*/  IMAD.U32 R4, RZ, RZ, UR4 ;  /* 0x00000004ff047e24 */ /* 0x001fc4000f8e00ff */
[----:B------:R-:W-:Y:S02]  /*0300*/  IMAD.U32 R5, RZ, RZ, UR5 ;  /* 0x00000005ff057e24 */ /* 0x000fe4000f8e00ff */
        /* <DEDUP_REMOVED lines=8> */
.L_x_43:
[----:B------:R-:W-:Y:S05]  /*0390*/  WARPSYNC.ALL ;  /* 0x0000000000007948 */ /* 0x000fea0003800000 */
[----:B------:R-:W-:Y:S01]  /*03a0*/  BAR.SYNC.DEFER_BLOCKING 0x0 ;  /* 0x0000000000007b1d */ /* 0x000fe20000010000 */
[----:B------:R-:W-:Y:S02]  /*03b0*/  ISETP.GE.U32.AND P0, PT, R22, R19, PT ;  /* 0x000000131600720c */ /* 0x000fe40003f06070 */
[----:B------:R-:W-:-:S11]  /*03c0*/  MOV R3, R22 ;  /* 0x0000001600037202 */ /* 0x000fd60000000f00 */
[----:B------:R-:W-:Y:S05]  /*03d0*/  @!P0 BRA `(.L_x_44) ;  /* 0xfffffffc00908947 */ /* 0x000fea000383ffff */
.L_x_42:
        /* <DEDUP_REMOVED lines=9> */
.L_x_45:
        /* <DEDUP_REMOVED lines=9> */
.L_x_53:


//--------------------- .nv.global.init           --------------------------
	.section	.nv.global.init,"aw",@progbits
.nv.global.init:
	.type		$str,@object
	.size		$str,($str$4 - $str)
$str:
        /*0000*/ 	.byte	0x3e, 0x3e, 0x3e, 0x72, 0x65, 0x64, 0x75, 0x63, 0x65, 0x30, 0x20, 0x74, 0x69, 0x64, 0x3d, 0x25
        /*0010*/ 	.byte	0x64, 0x0a, 0x00
	.type		$str$4,@object
	.size		$str$4,($str$2 - $str$4)
$str$4:
        /*0013*/ 	.byte	0x3e, 0x3e, 0x3e, 0x72, 0x65, 0x64, 0x75, 0x63, 0x65, 0x32, 0x20, 0x74, 0x69, 0x64, 0x3d, 0x25
        /*0023*/ 	.byte	0x64, 0x0a, 0x00
	.type		$str$2,@object
	.size		$str$2,($str$5 - $str$2)
$str$2:
        /*0026*/ 	.byte	0x3e, 0x3e, 0x3e, 0x72, 0x65, 0x64, 0x75, 0x63, 0x65, 0x31, 0x20, 0x74, 0x69, 0x64, 0x3d, 0x25
        /*0036*/ 	.byte	0x64, 0x0a, 0x00
	.type		$str$5,@object
	.size		$str$5,($str$13 - $str$5)
$str$5:
        /*0039*/ 	.byte	0x3e, 0x3e, 0x3e, 0x56, 0x65, 0x63, 0x53, 0x75, 0x6d, 0x4b, 0x6e, 0x6c, 0x5f, 0x76, 0x31, 0x20
        /*0049*/ 	.byte	0x74, 0x69, 0x64, 0x3d, 0x25, 0x64, 0x0a, 0x00
	.type		$str$13,@object
	.size		$str$13,($str$1 - $str$13)
$str$13:
        /*0051*/ 	.byte	0x3e, 0x3e, 0x3e, 0x56, 0x65, 0x63, 0x53, 0x75, 0x6d, 0x4b, 0x6e, 0x6c, 0x5f, 0x76, 0x31, 0x20
        /*0061*/ 	.byte	0x3d, 0x3d, 0x3d, 0x74, 0x69, 0x64, 0x20, 0x3d, 0x3d, 0x30, 0x3d, 0x3d, 0x3d, 0x74, 0x69, 0x64
        /*0071*/ 	.byte	0x3d, 0x25, 0x64, 0x0a, 0x00
	.type		$str$1,@object
	.size		$str$1,($str$3 - $str$1)
$str$1:
        /*0076*/ 	.byte	0x3e, 0x3e, 0x3e, 0x72, 0x65, 0x64, 0x75, 0x63, 0x65, 0x30, 0x20, 0x74, 0x69, 0x64, 0x3d, 0x25
        /*0086*/ 	.byte	0x64, 0x2c, 0x73, 0x64, 0x61, 0x74, 0x61, 0x5b, 0x74, 0x69, 0x64, 0x5d, 0x3d, 0x25, 0x66, 0x2c
        /*0096*/ 	.byte	0x73, 0x64, 0x61, 0x74, 0x61, 0x5b, 0x74, 0x69, 0x64, 0x20, 0x2b, 0x20, 0x73, 0x5d, 0x3d, 0x25
        /*00a6*/ 	.byte	0x66, 0x2c, 0x0a, 0x00
	.type		$str$3,@object
	.size		$str$3,($str$12 - $str$3)
$str$3:
        /*00aa*/ 	.byte	0x3e, 0x3e, 0x3e, 0x72, 0x65, 0x64, 0x75, 0x63, 0x65, 0x31, 0x20, 0x74, 0x69, 0x64, 0x3d, 0x25
        /*00ba*/ 	.byte	0x64, 0x2c, 0x73, 0x64, 0x61, 0x74, 0x61, 0x5b, 0x74, 0x69, 0x64, 0x5d, 0x3d, 0x25, 0x66, 0x2c
        /*00ca*/ 	.byte	0x73, 0x64, 0x61, 0x74, 0x61, 0x5b, 0x74, 0x69, 0x64, 0x20, 0x2b, 0x20, 0x73, 0x5d, 0x3d, 0x25
        /*00da*/ 	.byte	0x66, 0x2c, 0x0a, 0x00
	.type		$str$12,@object
	.size		$str$12,($str$10 - $str$12)
$str$12:
        /*00de*/ 	.byte	0x3e, 0x3e, 0x3e, 0x56, 0x65, 0x63, 0x53, 0x75, 0x6d, 0x4b, 0x6e, 0x6c, 0x5f, 0x76, 0x31, 0x20
        /*00ee*/ 	.byte	0x3d, 0x3d, 0x3d, 0x74, 0x69, 0x64, 0x20, 0x3c, 0x32, 0x3d, 0x3d, 0x3d, 0x74, 0x69, 0x64, 0x3d
        /*00fe*/ 	.byte	0x25, 0x64, 0x2c, 0x73, 0x64, 0x61, 0x74, 0x61, 0x5b, 0x74, 0x69, 0x64, 0x5d, 0x3d, 0x25, 0x66
        /*010e*/ 	.byte	0x2c, 0x73, 0x64, 0x61, 0x74, 0x61, 0x5b, 0x74, 0x69, 0x64, 0x20, 0x2b, 0x20, 0x32, 0x5d, 0x3d
        /*011e*/ 	.byte	0x25, 0x66, 0x2c, 0x0a, 0x00
	.type		$str$10,@object
	.size		$str$10,($str$11 - $str$10)
$str$10:
        /*0123*/ 	.byte	0x3e, 0x3e, 0x3e, 0x56, 0x65, 0x63, 0x53, 0x75, 0x6d, 0x4b, 0x6e, 0x6c, 0x5f, 0x76, 0x31, 0x20
        /*0133*/ 	.byte	0x3d, 0x3d, 0x3d, 0x74, 0x69, 0x64, 0x20, 0x3c, 0x38, 0x3d, 0x3d, 0x3d, 0x74, 0x69, 0x64, 0x3d
        /*0143*/ 	.byte	0x25, 0x64, 0x2c, 0x73, 0x64, 0x61, 0x74, 0x61, 0x5b, 0x74, 0x69, 0x64, 0x5d, 0x3d, 0x25, 0x66
        /*0153*/ 	.byte	0x2c, 0x73, 0x64, 0x61, 0x74, 0x61, 0x5b, 0x74, 0x69, 0x64, 0x20, 0x2b, 0x20, 0x38, 0x5d, 0x3d
        /*0163*/ 	.byte	0x25, 0x66, 0x2c, 0x0a, 0x00
	.type		$str$11,@object
	.size		$str$11,($str$8 - $str$11)
$str$11:
        /*0168*/ 	.byte	0x3e, 0x3e, 0x3e, 0x56, 0x65, 0x63, 0x53, 0x75, 0x6d, 0x4b, 0x6e, 0x6c, 0x5f, 0x76, 0x31, 0x20
        /*0178*/ 	.byte	0x3d, 0x3d, 0x3d, 0x74, 0x69, 0x64, 0x20, 0x3c, 0x34, 0x3d, 0x3d, 0x3d, 0x74, 0x69, 0x64, 0x3d
        /*0188*/ 	.byte	0x25, 0x64, 0x2c, 0x73, 0x64, 0x61, 0x74, 0x61, 0x5b, 0x74, 0x69, 0x64, 0x5d, 0x3d, 0x25, 0x66
        /*0198*/ 	.byte	0x2c, 0x73, 0x64, 0x61, 0x74, 0x61, 0x5b, 0x74, 0x69, 0x64, 0x20, 0x2b, 0x20, 0x34, 0x5d, 0x3d
        /*01a8*/ 	.byte	0x25, 0x66, 0x2c, 0x0a, 0x00
	.type		$str$8,@object
	.size		$str$8,($str$9 - $str$8)
$str$8:
        /*01ad*/ 	.byte	0x3e, 0x3e, 0x3e, 0x56, 0x65, 0x63, 0x53, 0x75, 0x6d, 0x4b, 0x6e, 0x6c, 0x5f, 0x76, 0x31, 0x20
        /*01bd*/ 	.byte	0x3d, 0x3d, 0x3d, 0x74, 0x69, 0x64, 0x20, 0x3c, 0x33, 0x32, 0x3d, 0x3d, 0x3d, 0x74, 0x69, 0x64
        /*01cd*/ 	.byte	0x3d, 0x25, 0x64, 0x2c, 0x73, 0x64, 0x61, 0x74, 0x61, 0x5b, 0x74, 0x69, 0x64, 0x5d, 0x3d, 0x25
        /*01dd*/ 	.byte	0x66, 0x2c, 0x73, 0x64, 0x61, 0x74, 0x61, 0x5b, 0x74, 0x69, 0x64, 0x20, 0x2b, 0x20, 0x33, 0x32
        /*01ed*/ 	.byte	0x5d, 0x3d, 0x25, 0x66, 0x2c, 0x0a, 0x00
	.type		$str$9,@object
	.size		$str$9,($str$7 - $str$9)
$str$9:
        /*01f4*/ 	.byte	0x3e, 0x3e, 0x3e, 0x56, 0x65, 0x63, 0x53, 0x75, 0x6d, 0x4b, 0x6e, 0x6c, 0x5f, 0x76, 0x31, 0x20
        /*0204*/ 	.byte	0x3d, 0x3d, 0x3d, 0x74, 0x69, 0x64, 0x20, 0x3c, 0x31, 0x36, 0x3d, 0x3d, 0x3d, 0x74, 0x69, 0x64
        /*0214*/ 	.byte	0x3d, 0x25, 0x64, 0x2c, 0x73, 0x64, 0x61, 0x74, 0x61, 0x5b, 0x74, 0x69, 0x64, 0x5d, 0x3d, 0x25
        /*0224*/ 	.byte	0x66, 0x2c, 0x73, 0x64, 0x61, 0x74, 0x61, 0x5b, 0x74, 0x69, 0x64, 0x20, 0x2b, 0x20, 0x31, 0x36
        /*0234*/ 	.byte	0x5d, 0x3d, 0x25, 0x66, 0x2c, 0x0a, 0x00
	.type		$str$7,@object
	.size		$str$7,($str$6 - $str$7)
$str$7:
        /*023b*/ 	.byte	0x3e, 0x3e, 0x3e, 0x56, 0x65, 0x63, 0x53, 0x75, 0x6d, 0x4b, 0x6e, 0x6c, 0x5f, 0x76, 0x31, 0x20
        /*024b*/ 	.byte	0x3d, 0x3d, 0x3d, 0x74, 0x69, 0x64, 0x20, 0x3c, 0x36, 0x34, 0x3d, 0x3d, 0x3d, 0x74, 0x69, 0x64
        /*025b*/ 	.byte	0x3d, 0x25, 0x64, 0x2c, 0x73, 0x64, 0x61, 0x74, 0x61, 0x5b, 0x74, 0x69, 0x64, 0x5d, 0x3d, 0x25
        /*026b*/ 	.byte	0x66, 0x2c, 0x73, 0x64, 0x61, 0x74, 0x61, 0x5b, 0x74, 0x69, 0x64, 0x20, 0x2b, 0x20, 0x36, 0x34
        /*027b*/ 	.byte	0x5d, 0x3d, 0x25, 0x66, 0x2c, 0x0a, 0x00
	.type		$str$6,@object
	.size		$str$6,(.L_6 - $str$6)
$str$6:
        /*0282*/ 	.byte	0x3e, 0x3e, 0x3e, 0x56, 0x65, 0x63, 0x53, 0x75, 0x6d, 0x4b, 0x6e, 0x6c, 0x5f, 0x76, 0x31, 0x20
        /*0292*/ 	.byte	0x3d, 0x3d, 0x3d, 0x74, 0x69, 0x64, 0x20, 0x3c, 0x31, 0x32, 0x38, 0x3d, 0x3d, 0x3d, 0x74, 0x69
        /*02a2*/ 	.byte	0x64, 0x3d, 0x25, 0x64, 0x2c, 0x73, 0x64, 0x61, 0x74, 0x61, 0x5b, 0x74, 0x69, 0x64, 0x5d, 0x3d
        /*02b2*/ 	.byte	0x25, 0x66, 0x2c, 0x73, 0x64, 0x61, 0x74, 0x61, 0x5b, 0x74, 0x69, 0x64, 0x20, 0x2b, 0x20, 0x31
        /*02c2*/ 	.byte	0x32, 0x38, 0x5d, 0x3d, 0x25, 0x66, 0x2c, 0x0a, 0x00
.L_6:


//--------------------- .nv.shared.reserved.0     --------------------------
	.section	.nv.shared.reserved.0,"aw",@nobits
	.weak		__nv_reservedSMEM_offset_0_alias
	.size		__nv_reservedSMEM_offset_0_alias, 0, 64
	.other		__nv_reservedSMEM_offset_0_alias,@"STO_CUDA_RESERVED_SHARED STV_DEFAULT"
__nv_reservedSMEM_offset_0_alias:
	.zero		0
	.zero		64


//--------------------- .nv.shared._Z12VecSumKnl_v1PKfPf --------------------------
	.section	.nv.shared._Z12VecSumKnl_v1PKfPf,"aw",@nobits
	.sectionflags	@""
	.align	4
.nv.shared._Z12VecSumKnl_v1PKfPf:
	.zero		2048


//--------------------- .nv.shared._Z12VecSumKnl_v2PKfPf --------------------------
	.section	.nv.shared._Z12VecSumKnl_v2PKfPf,"aw",@nobits
	.sectionflags	@""
	.align	4
.nv.shared._Z12VecSumKnl_v2PKfPf:
	.zero		2048


//--------------------- .nv.shared._Z7reduce4PfS_ --------------------------
	.section	.nv.shared._Z7reduce4PfS_,"aw",@nobits
	.sectionflags	@""
	.align	4
.nv.shared._Z7reduce4PfS_:
	.zero		2048


//--------------------- .nv.shared._Z7reduce3PfS_ --------------------------
	.section	.nv.shared._Z7reduce3PfS_,"aw",@nobits
	.sectionflags	@""
	.align	4
.nv.shared._Z7reduce3PfS_:
	.zero		2048


//--------------------- .nv.shared._Z7reduce2PfS_ --------------------------
	.section	.nv.shared._Z7reduce2PfS_,"aw",@nobits
	.sectionflags	@""
	.align	4
.nv.shared._Z7reduce2PfS_:
	.zero		2048


//--------------------- .nv.shared._Z7reduce1PfS_ --------------------------
	.section	.nv.shared._Z7reduce1PfS_,"aw",@nobits
	.sectionflags	@""
	.align	4
.nv.shared._Z7reduce1PfS_:
	.zero		2048


//--------------------- .nv.shared._Z7reduce0PfS_ --------------------------
	.section	.nv.shared._Z7reduce0PfS_,"aw",@nobits
	.sectionflags	@""
	.align	4
.nv.shared._Z7reduce0PfS_:
	.zero		2048


//--------------------- .nv.constant0._Z11warm_up_gpuv --------------------------
	.section	.nv.constant0._Z11warm_up_gpuv,"a",@progbits
	.sectionflags	@""
	.align	4
.nv.constant0._Z11warm_up_gpuv:
	.zero		896


//--------------------- .nv.constant0._Z12VecSumKnl_v1PKfPf --------------------------
	.section	.nv.constant0._Z12VecSumKnl_v1PKfPf,"a",@progbits
	.sectionflags	@""
	.align	4
.nv.constant0._Z12VecSumKnl_v1PKfPf:
	.zero		912


//--------------------- .nv.constant0._Z12VecSumKnl_v2PKfPf --------------------------
	.section	.nv.constant0._Z12VecSumKnl_v2PKfPf,"a",@progbits
	.sectionflags	@""
	.align	4
.nv.constant0._Z12VecSumKnl_v2PKfPf:
	.zero		912


//--------------------- .nv.constant0._Z7reduce4PfS_ --------------------------
	.section	.nv.constant0._Z7reduce4PfS_,"a",@progbits
	.sectionflags	@""
	.align	4
.nv.constant0._Z7reduce4PfS_:
	.zero		912


//--------------------- .nv.constant0._Z7reduce3PfS_ --------------------------
	.section	.nv.constant0._Z7reduce3PfS_,"a",@progbits
	.sectionflags	@""
	.align	4
.nv.constant0._Z7reduce3PfS_:
	.zero		912


//--------------------- .nv.constant0._Z7reduce2PfS_ --------------------------
	.section	.nv.constant0._Z7reduce2PfS_,"a",@progbits
	.sectionflags	@""
	.align	4
.nv.constant0._Z7reduce2PfS_:
	.zero		912


//--------------------- .nv.constant0._Z7reduce1PfS_ --------------------------
	.section	.nv.constant0._Z7reduce1PfS_,"a",@progbits
	.sectionflags	@""
	.align	4
.nv.constant0._Z7reduce1PfS_:
	.zero		912


//--------------------- .nv.constant0._Z7reduce0PfS_ --------------------------
	.section	.nv.constant0._Z7reduce0PfS_,"a",@progbits
	.sectionflags	@""
	.align	4
.nv.constant0._Z7reduce0PfS_:
	.zero		912


//--------------------- SYMBOLS --------------------------

	.type		.nv.reservedSmem.offset0,@object
	.size		.nv.reservedSmem.offset0,0x4
	.type		.nv.reservedSmem.cap,@object
	.size		.nv.reservedSmem.cap,0x4
	.type		vprintf,@function
